//
// Generated by NVIDIA NVVM Compiler
//
// Compiler Build ID: CL-36424714
// Cuda compilation tools, release 13.0, V13.0.88
// Based on NVVM 20.0.0
//

.version 9.0
.target sm_100
.address_size 64

	// .globl	_Z13symgs_csr_gpuPKiS0_PKfS0_PfS3_S3_PcS4_

.visible .entry _Z13symgs_csr_gpuPKiS0_PKfS0_PfS3_S3_PcS4_(
	.param .u64 .ptr .align 1 _Z13symgs_csr_gpuPKiS0_PKfS0_PfS3_S3_PcS4__param_0,
	.param .u64 .ptr .align 1 _Z13symgs_csr_gpuPKiS0_PKfS0_PfS3_S3_PcS4__param_1,
	.param .u64 .ptr .align 1 _Z13symgs_csr_gpuPKiS0_PKfS0_PfS3_S3_PcS4__param_2,
	.param .u64 .ptr .align 1 _Z13symgs_csr_gpuPKiS0_PKfS0_PfS3_S3_PcS4__param_3,
	.param .u64 .ptr .align 1 _Z13symgs_csr_gpuPKiS0_PKfS0_PfS3_S3_PcS4__param_4,
	.param .u64 .ptr .align 1 _Z13symgs_csr_gpuPKiS0_PKfS0_PfS3_S3_PcS4__param_5,
	.param .u64 .ptr .align 1 _Z13symgs_csr_gpuPKiS0_PKfS0_PfS3_S3_PcS4__param_6,
	.param .u64 .ptr .align 1 _Z13symgs_csr_gpuPKiS0_PKfS0_PfS3_S3_PcS4__param_7,
	.param .u64 .ptr .align 1 _Z13symgs_csr_gpuPKiS0_PKfS0_PfS3_S3_PcS4__param_8
)
{
	.reg .pred 	%p<76>;
	.reg .b16 	%rs<103>;
	.reg .b32 	%r<85>;
	.reg .b32 	%f<167>;
	.reg .b64 	%rd<149>;

	ld.param.u64 	%rd20, [_Z13symgs_csr_gpuPKiS0_PKfS0_PfS3_S3_PcS4__param_0];
	ld.param.u64 	%rd21, [_Z13symgs_csr_gpuPKiS0_PKfS0_PfS3_S3_PcS4__param_1];
	ld.param.u64 	%rd22, [_Z13symgs_csr_gpuPKiS0_PKfS0_PfS3_S3_PcS4__param_2];
	ld.param.u64 	%rd23, [_Z13symgs_csr_gpuPKiS0_PKfS0_PfS3_S3_PcS4__param_3];
	ld.param.u64 	%rd24, [_Z13symgs_csr_gpuPKiS0_PKfS0_PfS3_S3_PcS4__param_4];
	ld.param.u64 	%rd25, [_Z13symgs_csr_gpuPKiS0_PKfS0_PfS3_S3_PcS4__param_5];
	ld.param.u64 	%rd26, [_Z13symgs_csr_gpuPKiS0_PKfS0_PfS3_S3_PcS4__param_6];
	ld.param.u64 	%rd27, [_Z13symgs_csr_gpuPKiS0_PKfS0_PfS3_S3_PcS4__param_7];
	ld.param.u64 	%rd28, [_Z13symgs_csr_gpuPKiS0_PKfS0_PfS3_S3_PcS4__param_8];
	cvta.to.global.u64 	%rd1, %rd22;
	cvta.to.global.u64 	%rd2, %rd21;
	cvta.to.global.u64 	%rd3, %rd27;
	cvta.to.global.u64 	%rd4, %rd24;
	cvta.to.global.u64 	%rd5, %rd25;
	cvta.to.global.u64 	%rd6, %rd20;
	cvta.to.global.u64 	%rd7, %rd26;
	cvta.to.global.u64 	%rd8, %rd28;
	cvta.to.global.u64 	%rd29, %rd23;
	mov.u32 	%r55, %ctaid.x;
	mov.u32 	%r56, %ntid.x;
	mov.u32 	%r57, %tid.x;
	mad.lo.s32 	%r58, %r55, %r56, %r57;
	ld.global.u32 	%r59, [%rd29];
	shr.s32 	%r60, %r59, 31;
	shr.u32 	%r61, %r60, 21;
	add.s32 	%r62, %r59, %r61;
	shr.s32 	%r63, %r62, 11;
	mul.lo.s32 	%r1, %r63, %r58;
	add.s32 	%r64, %r1, %r63;
	setp.eq.s32 	%p1, %r55, 7;
	setp.eq.s32 	%p2, %r57, 255;
	selp.b32 	%r65, %r59, %r64, %p2;
	selp.b32 	%r2, %r65, %r64, %p1;
	setp.ge.s32 	%p3, %r1, %r2;
	@%p3 bra 	$L__BB0_12;
	sub.s32 	%r3, %r2, %r1;
	and.b32  	%r4, %r3, 7;
	sub.s32 	%r66, %r1, %r2;
	setp.gt.u32 	%p4, %r66, -8;
	mov.u32 	%r75, %r1;
	@%p4 bra 	$L__BB0_4;
	and.b32  	%r5, %r3, -8;
	mov.b32 	%r74, 0;
	mov.u32 	%r75, %r1;
$L__BB0_3:
	.pragma "nounroll";
	cvt.s64.s32 	%rd30, %r75;
	add.s64 	%rd31, %rd3, %rd30;
	mov.b16 	%rs27, 0;
	st.global.u8 	[%rd31], %rs27;
	add.s64 	%rd32, %rd8, %rd30;
	st.global.u8 	[%rd32], %rs27;
	st.global.u8 	[%rd31+1], %rs27;
	st.global.u8 	[%rd32+1], %rs27;
	st.global.u8 	[%rd31+2], %rs27;
	st.global.u8 	[%rd32+2], %rs27;
	st.global.u8 	[%rd31+3], %rs27;
	st.global.u8 	[%rd32+3], %rs27;
	st.global.u8 	[%rd31+4], %rs27;
	st.global.u8 	[%rd32+4], %rs27;
	st.global.u8 	[%rd31+5], %rs27;
	st.global.u8 	[%rd32+5], %rs27;
	st.global.u8 	[%rd31+6], %rs27;
	st.global.u8 	[%rd32+6], %rs27;
	st.global.u8 	[%rd31+7], %rs27;
	st.global.u8 	[%rd32+7], %rs27;
	add.s32 	%r75, %r75, 8;
	add.s32 	%r74, %r74, 8;
	setp.ne.s32 	%p5, %r74, %r5;
	@%p5 bra 	$L__BB0_3;
$L__BB0_4:
	setp.eq.s32 	%p6, %r4, 0;
	@%p6 bra 	$L__BB0_12;
	and.b32  	%r11, %r3, 3;
	setp.lt.u32 	%p7, %r4, 4;
	@%p7 bra 	$L__BB0_7;
	cvt.s64.s32 	%rd33, %r75;
	add.s64 	%rd34, %rd3, %rd33;
	mov.b16 	%rs28, 0;
	st.global.u8 	[%rd34], %rs28;
	add.s64 	%rd35, %rd8, %rd33;
	st.global.u8 	[%rd35], %rs28;
	st.global.u8 	[%rd34+1], %rs28;
	st.global.u8 	[%rd35+1], %rs28;
	st.global.u8 	[%rd34+2], %rs28;
	st.global.u8 	[%rd35+2], %rs28;
	st.global.u8 	[%rd34+3], %rs28;
	st.global.u8 	[%rd35+3], %rs28;
	add.s32 	%r75, %r75, 4;
$L__BB0_7:
	setp.eq.s32 	%p8, %r11, 0;
	@%p8 bra 	$L__BB0_12;
	setp.eq.s32 	%p9, %r11, 1;
	@%p9 bra 	$L__BB0_10;
	cvt.s64.s32 	%rd36, %r75;
	add.s64 	%rd37, %rd3, %rd36;
	mov.b16 	%rs29, 0;
	st.global.u8 	[%rd37], %rs29;
	add.s64 	%rd38, %rd8, %rd36;
	st.global.u8 	[%rd38], %rs29;
	st.global.u8 	[%rd37+1], %rs29;
	st.global.u8 	[%rd38+1], %rs29;
	add.s32 	%r75, %r75, 2;
$L__BB0_10:
	and.b32  	%r68, %r3, 1;
	setp.eq.b32 	%p10, %r68, 1;
	not.pred 	%p11, %p10;
	@%p11 bra 	$L__BB0_12;
	cvt.s64.s32 	%rd39, %r75;
	add.s64 	%rd40, %rd3, %rd39;
	mov.b16 	%rs30, 0;
	st.global.u8 	[%rd40], %rs30;
	add.s64 	%rd41, %rd8, %rd39;
	st.global.u8 	[%rd41], %rs30;
$L__BB0_12:
	setp.ge.s32 	%p12, %r1, %r2;
	bar.sync 	0;
	@%p12 bra 	$L__BB0_61;
	mov.b16 	%rs31, 0;
	mov.u16 	%rs77, %rs31;
	mov.u32 	%r78, %r1;
$L__BB0_14:
	cvt.s64.s32 	%rd42, %r78;
	add.s64 	%rd9, %rd8, %rd42;
	ld.global.u8 	%rs32, [%rd9];
	setp.ne.s16 	%p13, %rs32, 0;
	@%p13 bra 	$L__BB0_59;
	mul.wide.s32 	%rd43, %r78, 4;
	add.s64 	%rd44, %rd4, %rd43;
	ld.global.f32 	%f1, [%rd44];
	add.s64 	%rd45, %rd6, %rd43;
	ld.global.u32 	%r17, [%rd45];
	ld.global.u32 	%r18, [%rd45+4];
	add.s64 	%rd46, %rd5, %rd43;
	ld.global.f32 	%f2, [%rd46];
	setp.ge.s32 	%p14, %r17, %r18;
	mov.u16 	%rs87, %rs77;
	mov.f32 	%f151, %f1;
	@%p14 bra 	$L__BB0_57;
	sub.s32 	%r69, %r18, %r17;
	and.b32  	%r19, %r69, 3;
	setp.eq.s32 	%p15, %r19, 0;
	mov.u32 	%r79, %r17;
	mov.f32 	%f151, %f1;
	mov.u16 	%rs87, %rs77;
	@%p15 bra 	$L__BB0_35;
	mul.wide.s32 	%rd47, %r17, 4;
	add.s64 	%rd10, %rd2, %rd47;
	ld.global.u32 	%r20, [%rd10];
	setp.lt.s32 	%p16, %r20, 0;
	add.s64 	%rd11, %rd1, %rd47;
	mov.u16 	%rs87, %rs77;
	mov.f32 	%f151, %f1;
	@%p16 bra 	$L__BB0_22;
	setp.lt.s32 	%p17, %r20, %r78;
	@%p17 bra 	$L__BB0_20;
	ld.global.f32 	%f56, [%rd11];
	mul.wide.u32 	%rd48, %r20, 4;
	add.s64 	%rd49, %rd4, %rd48;
	ld.global.f32 	%f57, [%rd49];
	mul.f32 	%f58, %f56, %f57;
	sub.f32 	%f151, %f1, %f58;
	mov.u16 	%rs87, %rs77;
	bra.uni 	$L__BB0_22;
$L__BB0_20:
	cvt.u64.u32 	%rd50, %r20;
	add.s64 	%rd51, %rd3, %rd50;
	ld.global.u8 	%rs35, [%rd51];
	setp.eq.s16 	%p18, %rs35, 0;
	mov.b16 	%rs87, 1;
	mov.f32 	%f151, %f1;
	@%p18 bra 	$L__BB0_22;
	ld.global.f32 	%f59, [%rd11];
	mul.wide.u32 	%rd52, %r20, 4;
	add.s64 	%rd53, %rd7, %rd52;
	ld.global.f32 	%f60, [%rd53];
	mul.f32 	%f61, %f59, %f60;
	sub.f32 	%f151, %f1, %f61;
	mov.u16 	%rs87, %rs77;
$L__BB0_22:
	add.s32 	%r79, %r17, 1;
	setp.eq.s32 	%p19, %r19, 1;
	@%p19 bra 	$L__BB0_35;
	ld.global.u32 	%r22, [%rd10+4];
	setp.lt.s32 	%p20, %r22, 0;
	mov.u16 	%rs79, %rs87;
	@%p20 bra 	$L__BB0_28;
	setp.lt.s32 	%p21, %r22, %r78;
	@%p21 bra 	$L__BB0_26;
	ld.global.f32 	%f62, [%rd11+4];
	mul.wide.u32 	%rd54, %r22, 4;
	add.s64 	%rd55, %rd4, %rd54;
	ld.global.f32 	%f63, [%rd55];
	mul.f32 	%f64, %f62, %f63;
	sub.f32 	%f151, %f151, %f64;
	mov.u16 	%rs79, %rs87;
	bra.uni 	$L__BB0_28;
$L__BB0_26:
	cvt.u64.u32 	%rd56, %r22;
	add.s64 	%rd57, %rd3, %rd56;
	ld.global.u8 	%rs37, [%rd57];
	setp.eq.s16 	%p22, %rs37, 0;
	mov.b16 	%rs79, 1;
	@%p22 bra 	$L__BB0_28;
	ld.global.f32 	%f65, [%rd11+4];
	mul.wide.u32 	%rd58, %r22, 4;
	add.s64 	%rd59, %rd7, %rd58;
	ld.global.f32 	%f66, [%rd59];
	mul.f32 	%f67, %f65, %f66;
	sub.f32 	%f151, %f151, %f67;
	mov.u16 	%rs79, %rs87;
$L__BB0_28:
	add.s32 	%r79, %r17, 2;
	setp.eq.s32 	%p23, %r19, 2;
	mov.u16 	%rs87, %rs79;
	@%p23 bra 	$L__BB0_35;
	ld.global.u32 	%r24, [%rd10+8];
	setp.lt.s32 	%p24, %r24, 0;
	mov.u16 	%rs87, %rs79;
	@%p24 bra 	$L__BB0_34;
	setp.lt.s32 	%p25, %r24, %r78;
	@%p25 bra 	$L__BB0_32;
	ld.global.f32 	%f68, [%rd11+8];
	mul.wide.u32 	%rd60, %r24, 4;
	add.s64 	%rd61, %rd4, %rd60;
	ld.global.f32 	%f69, [%rd61];
	mul.f32 	%f70, %f68, %f69;
	sub.f32 	%f151, %f151, %f70;
	mov.u16 	%rs87, %rs79;
	bra.uni 	$L__BB0_34;
$L__BB0_32:
	cvt.u64.u32 	%rd62, %r24;
	add.s64 	%rd63, %rd3, %rd62;
	ld.global.u8 	%rs39, [%rd63];
	setp.eq.s16 	%p26, %rs39, 0;
	mov.b16 	%rs87, 1;
	@%p26 bra 	$L__BB0_34;
	ld.global.f32 	%f71, [%rd11+8];
	mul.wide.u32 	%rd64, %r24, 4;
	add.s64 	%rd65, %rd7, %rd64;
	ld.global.f32 	%f72, [%rd65];
	mul.f32 	%f73, %f71, %f72;
	sub.f32 	%f151, %f151, %f73;
	mov.u16 	%rs87, %rs79;
$L__BB0_34:
	add.s32 	%r79, %r17, 3;
$L__BB0_35:
	sub.s32 	%r70, %r17, %r18;
	setp.gt.u32 	%p27, %r70, -4;
	@%p27 bra 	$L__BB0_57;
$L__BB0_36:
	mul.wide.s32 	%rd66, %r79, 4;
	add.s64 	%rd12, %rd2, %rd66;
	ld.global.u32 	%r28, [%rd12];
	setp.lt.s32 	%p28, %r28, 0;
	add.s64 	%rd13, %rd1, %rd66;
	mov.u16 	%rs84, %rs87;
	@%p28 bra 	$L__BB0_41;
	setp.ge.s32 	%p29, %r28, %r78;
	@%p29 bra 	$L__BB0_40;
	cvt.u64.u32 	%rd69, %r28;
	add.s64 	%rd70, %rd3, %rd69;
	ld.global.u8 	%rs41, [%rd70];
	setp.eq.s16 	%p30, %rs41, 0;
	mov.b16 	%rs84, 1;
	@%p30 bra 	$L__BB0_41;
	ld.global.f32 	%f77, [%rd13];
	mul.wide.u32 	%rd71, %r28, 4;
	add.s64 	%rd72, %rd7, %rd71;
	ld.global.f32 	%f78, [%rd72];
	mul.f32 	%f79, %f77, %f78;
	sub.f32 	%f151, %f151, %f79;
	mov.u16 	%rs84, %rs87;
	bra.uni 	$L__BB0_41;
$L__BB0_40:
	ld.global.f32 	%f74, [%rd13];
	mul.wide.u32 	%rd67, %r28, 4;
	add.s64 	%rd68, %rd4, %rd67;
	ld.global.f32 	%f75, [%rd68];
	mul.f32 	%f76, %f74, %f75;
	sub.f32 	%f151, %f151, %f76;
	mov.u16 	%rs84, %rs87;
$L__BB0_41:
	ld.global.u32 	%r29, [%rd12+4];
	setp.lt.s32 	%p31, %r29, 0;
	mov.u16 	%rs85, %rs84;
	@%p31 bra 	$L__BB0_46;
	setp.lt.s32 	%p32, %r29, %r78;
	@%p32 bra 	$L__BB0_44;
	ld.global.f32 	%f80, [%rd13+4];
	mul.wide.u32 	%rd73, %r29, 4;
	add.s64 	%rd74, %rd4, %rd73;
	ld.global.f32 	%f81, [%rd74];
	mul.f32 	%f82, %f80, %f81;
	sub.f32 	%f151, %f151, %f82;
	mov.u16 	%rs85, %rs84;
	bra.uni 	$L__BB0_46;
$L__BB0_44:
	cvt.u64.u32 	%rd75, %r29;
	add.s64 	%rd76, %rd3, %rd75;
	ld.global.u8 	%rs43, [%rd76];
	setp.eq.s16 	%p33, %rs43, 0;
	mov.b16 	%rs85, 1;
	@%p33 bra 	$L__BB0_46;
	ld.global.f32 	%f83, [%rd13+4];
	mul.wide.u32 	%rd77, %r29, 4;
	add.s64 	%rd78, %rd7, %rd77;
	ld.global.f32 	%f84, [%rd78];
	mul.f32 	%f85, %f83, %f84;
	sub.f32 	%f151, %f151, %f85;
	mov.u16 	%rs85, %rs84;
$L__BB0_46:
	ld.global.u32 	%r30, [%rd12+8];
	setp.lt.s32 	%p34, %r30, 0;
	mov.u16 	%rs86, %rs85;
	@%p34 bra 	$L__BB0_51;
	setp.lt.s32 	%p35, %r30, %r78;
	@%p35 bra 	$L__BB0_49;
	ld.global.f32 	%f86, [%rd13+8];
	mul.wide.u32 	%rd79, %r30, 4;
	add.s64 	%rd80, %rd4, %rd79;
	ld.global.f32 	%f87, [%rd80];
	mul.f32 	%f88, %f86, %f87;
	sub.f32 	%f151, %f151, %f88;
	mov.u16 	%rs86, %rs85;
	bra.uni 	$L__BB0_51;
$L__BB0_49:
	cvt.u64.u32 	%rd81, %r30;
	add.s64 	%rd82, %rd3, %rd81;
	ld.global.u8 	%rs45, [%rd82];
	setp.eq.s16 	%p36, %rs45, 0;
	mov.b16 	%rs86, 1;
	@%p36 bra 	$L__BB0_51;
	ld.global.f32 	%f89, [%rd13+8];
	mul.wide.u32 	%rd83, %r30, 4;
	add.s64 	%rd84, %rd7, %rd83;
	ld.global.f32 	%f90, [%rd84];
	mul.f32 	%f91, %f89, %f90;
	sub.f32 	%f151, %f151, %f91;
	mov.u16 	%rs86, %rs85;
$L__BB0_51:
	ld.global.u32 	%r31, [%rd12+12];
	setp.lt.s32 	%p37, %r31, 0;
	mov.u16 	%rs87, %rs86;
	@%p37 bra 	$L__BB0_56;
	setp.lt.s32 	%p38, %r31, %r78;
	@%p38 bra 	$L__BB0_54;
	ld.global.f32 	%f92, [%rd13+12];
	mul.wide.u32 	%rd85, %r31, 4;
	add.s64 	%rd86, %rd4, %rd85;
	ld.global.f32 	%f93, [%rd86];
	mul.f32 	%f94, %f92, %f93;
	sub.f32 	%f151, %f151, %f94;
	mov.u16 	%rs87, %rs86;
	bra.uni 	$L__BB0_56;
$L__BB0_54:
	cvt.u64.u32 	%rd87, %r31;
	add.s64 	%rd88, %rd3, %rd87;
	ld.global.u8 	%rs47, [%rd88];
	setp.eq.s16 	%p39, %rs47, 0;
	mov.b16 	%rs87, 1;
	@%p39 bra 	$L__BB0_56;
	ld.global.f32 	%f95, [%rd13+12];
	mul.wide.u32 	%rd89, %r31, 4;
	add.s64 	%rd90, %rd7, %rd89;
	ld.global.f32 	%f96, [%rd90];
	mul.f32 	%f97, %f95, %f96;
	sub.f32 	%f151, %f151, %f97;
	mov.u16 	%rs87, %rs86;
$L__BB0_56:
	add.s32 	%r79, %r79, 4;
	setp.ne.s32 	%p40, %r79, %r18;
	@%p40 bra 	$L__BB0_36;
$L__BB0_57:
	and.b16  	%rs49, %rs87, 255;
	setp.ne.s16 	%p41, %rs49, 0;
	mov.b16 	%rs77, 1;
	@%p41 bra 	$L__BB0_59;
	cvt.s64.s32 	%rd91, %r78;
	fma.rn.f32 	%f98, %f2, %f1, %f151;
	div.rn.f32 	%f99, %f98, %f2;
	mul.wide.s32 	%rd92, %r78, 4;
	add.s64 	%rd93, %rd7, %rd92;
	st.global.f32 	[%rd93], %f99;
	add.s64 	%rd94, %rd3, %rd91;
	mov.b16 	%rs51, 1;
	st.global.u8 	[%rd94], %rs51;
	st.global.u8 	[%rd9], %rs51;
	mov.b16 	%rs77, 0;
$L__BB0_59:
	add.s32 	%r78, %r78, 1;
	setp.lt.s32 	%p42, %r78, %r2;
	@%p42 bra 	$L__BB0_14;
	and.b16  	%rs53, %rs77, 255;
	setp.ne.s16 	%p43, %rs53, 0;
	mov.u16 	%rs77, %rs31;
	mov.u32 	%r78, %r1;
	@%p43 bra 	$L__BB0_14;
$L__BB0_61:
	setp.ge.s32 	%p44, %r1, %r2;
	bar.sync 	0;
	@%p44 bra 	$L__BB0_111;
	add.s64 	%rd14, %rd1, 8;
	mov.b16 	%rs54, 0;
	mov.u16 	%rs90, %rs54;
	mov.u32 	%r81, %r2;
$L__BB0_63:
	add.s32 	%r35, %r81, -1;
	cvt.s64.s32 	%rd95, %r81;
	add.s64 	%rd15, %rd8, %rd95;
	ld.global.u8 	%rs55, [%rd15+-1];
	setp.eq.s16 	%p45, %rs55, 0;
	@%p45 bra 	$L__BB0_109;
	mul.wide.s32 	%rd96, %r81, 4;
	add.s64 	%rd97, %rd7, %rd96;
	ld.global.f32 	%f28, [%rd97+-4];
	add.s64 	%rd98, %rd6, %rd96;
	ld.global.u32 	%r36, [%rd98+-4];
	ld.global.u32 	%r37, [%rd98];
	add.s64 	%rd99, %rd5, %rd96;
	ld.global.f32 	%f29, [%rd99+-4];
	setp.ge.s32 	%p46, %r36, %r37;
	mov.u16 	%rs100, %rs90;
	mov.f32 	%f162, %f28;
	@%p46 bra 	$L__BB0_107;
	sub.s32 	%r71, %r37, %r36;
	and.b32  	%r38, %r71, 3;
	setp.eq.s32 	%p47, %r38, 0;
	mov.u32 	%r82, %r36;
	mov.f32 	%f162, %f28;
	mov.u16 	%rs100, %rs90;
	@%p47 bra 	$L__BB0_84;
	mul.wide.s32 	%rd100, %r36, 4;
	add.s64 	%rd16, %rd2, %rd100;
	ld.global.u32 	%r39, [%rd16];
	setp.lt.s32 	%p48, %r39, 0;
	add.s64 	%rd17, %rd1, %rd100;
	mov.u16 	%rs100, %rs90;
	mov.f32 	%f162, %f28;
	@%p48 bra 	$L__BB0_71;
	setp.lt.s32 	%p49, %r39, %r81;
	@%p49 bra 	$L__BB0_70;
	cvt.u64.u32 	%rd101, %r39;
	add.s64 	%rd102, %rd3, %rd101;
	ld.global.u8 	%rs58, [%rd102];
	setp.eq.s16 	%p50, %rs58, 1;
	mov.b16 	%rs100, 1;
	mov.f32 	%f162, %f28;
	@%p50 bra 	$L__BB0_71;
	ld.global.f32 	%f101, [%rd17];
	mul.wide.u32 	%rd103, %r39, 4;
	add.s64 	%rd104, %rd4, %rd103;
	ld.global.f32 	%f102, [%rd104];
	mul.f32 	%f103, %f101, %f102;
	sub.f32 	%f162, %f28, %f103;
	mov.u16 	%rs100, %rs90;
	bra.uni 	$L__BB0_71;
$L__BB0_70:
	ld.global.f32 	%f104, [%rd17];
	mul.wide.u32 	%rd105, %r39, 4;
	add.s64 	%rd106, %rd7, %rd105;
	ld.global.f32 	%f105, [%rd106];
	mul.f32 	%f106, %f104, %f105;
	sub.f32 	%f162, %f28, %f106;
	mov.u16 	%rs100, %rs90;
$L__BB0_71:
	add.s32 	%r82, %r36, 1;
	setp.eq.s32 	%p51, %r38, 1;
	@%p51 bra 	$L__BB0_84;
	ld.global.u32 	%r41, [%rd16+4];
	setp.lt.s32 	%p52, %r41, 0;
	mov.u16 	%rs92, %rs100;
	@%p52 bra 	$L__BB0_77;
	setp.lt.s32 	%p53, %r41, %r81;
	@%p53 bra 	$L__BB0_76;
	cvt.u64.u32 	%rd107, %r41;
	add.s64 	%rd108, %rd3, %rd107;
	ld.global.u8 	%rs60, [%rd108];
	setp.eq.s16 	%p54, %rs60, 1;
	mov.b16 	%rs92, 1;
	@%p54 bra 	$L__BB0_77;
	ld.global.f32 	%f107, [%rd17+4];
	mul.wide.u32 	%rd109, %r41, 4;
	add.s64 	%rd110, %rd4, %rd109;
	ld.global.f32 	%f108, [%rd110];
	mul.f32 	%f109, %f107, %f108;
	sub.f32 	%f162, %f162, %f109;
	mov.u16 	%rs92, %rs100;
	bra.uni 	$L__BB0_77;
$L__BB0_76:
	ld.global.f32 	%f110, [%rd17+4];
	mul.wide.u32 	%rd111, %r41, 4;
	add.s64 	%rd112, %rd7, %rd111;
	ld.global.f32 	%f111, [%rd112];
	mul.f32 	%f112, %f110, %f111;
	sub.f32 	%f162, %f162, %f112;
	mov.u16 	%rs92, %rs100;
$L__BB0_77:
	add.s32 	%r82, %r36, 2;
	setp.eq.s32 	%p55, %r38, 2;
	mov.u16 	%rs100, %rs92;
	@%p55 bra 	$L__BB0_84;
	ld.global.u32 	%r43, [%rd16+8];
	setp.lt.s32 	%p56, %r43, 0;
	mov.u16 	%rs100, %rs92;
	@%p56 bra 	$L__BB0_83;
	setp.lt.s32 	%p57, %r43, %r81;
	@%p57 bra 	$L__BB0_82;
	cvt.u64.u32 	%rd113, %r43;
	add.s64 	%rd114, %rd3, %rd113;
	ld.global.u8 	%rs62, [%rd114];
	setp.eq.s16 	%p58, %rs62, 1;
	mov.b16 	%rs100, 1;
	@%p58 bra 	$L__BB0_83;
	ld.global.f32 	%f113, [%rd17+8];
	mul.wide.u32 	%rd115, %r43, 4;
	add.s64 	%rd116, %rd4, %rd115;
	ld.global.f32 	%f114, [%rd116];
	mul.f32 	%f115, %f113, %f114;
	sub.f32 	%f162, %f162, %f115;
	mov.u16 	%rs100, %rs92;
	bra.uni 	$L__BB0_83;
$L__BB0_82:
	ld.global.f32 	%f116, [%rd17+8];
	mul.wide.u32 	%rd117, %r43, 4;
	add.s64 	%rd118, %rd7, %rd117;
	ld.global.f32 	%f117, [%rd118];
	mul.f32 	%f118, %f116, %f117;
	sub.f32 	%f162, %f162, %f118;
	mov.u16 	%rs100, %rs92;
$L__BB0_83:
	add.s32 	%r82, %r36, 3;
$L__BB0_84:
	sub.s32 	%r72, %r36, %r37;
	setp.gt.u32 	%p59, %r72, -4;
	@%p59 bra 	$L__BB0_107;
	sub.s32 	%r83, %r82, %r37;
$L__BB0_86:
	mul.wide.s32 	%rd119, %r82, 4;
	add.s64 	%rd120, %rd2, %rd119;
	add.s64 	%rd18, %rd120, 8;
	add.s64 	%rd19, %rd14, %rd119;
	ld.global.u32 	%r49, [%rd120];
	setp.lt.s32 	%p60, %r49, 0;
	mov.u16 	%rs97, %rs100;
	@%p60 bra 	$L__BB0_91;
	setp.lt.s32 	%p61, %r49, %r81;
	@%p61 bra 	$L__BB0_90;
	cvt.u64.u32 	%rd121, %r49;
	add.s64 	%rd122, %rd3, %rd121;
	ld.global.u8 	%rs64, [%rd122];
	setp.eq.s16 	%p62, %rs64, 1;
	mov.b16 	%rs97, 1;
	@%p62 bra 	$L__BB0_91;
	ld.global.f32 	%f119, [%rd19+-8];
	mul.wide.u32 	%rd123, %r49, 4;
	add.s64 	%rd124, %rd4, %rd123;
	ld.global.f32 	%f120, [%rd124];
	mul.f32 	%f121, %f119, %f120;
	sub.f32 	%f162, %f162, %f121;
	mov.u16 	%rs97, %rs100;
	bra.uni 	$L__BB0_91;
$L__BB0_90:
	ld.global.f32 	%f122, [%rd19+-8];
	mul.wide.u32 	%rd125, %r49, 4;
	add.s64 	%rd126, %rd7, %rd125;
	ld.global.f32 	%f123, [%rd126];
	mul.f32 	%f124, %f122, %f123;
	sub.f32 	%f162, %f162, %f124;
	mov.u16 	%rs97, %rs100;
$L__BB0_91:
	ld.global.u32 	%r50, [%rd18+-4];
	setp.lt.s32 	%p63, %r50, 0;
	mov.u16 	%rs98, %rs97;
	@%p63 bra 	$L__BB0_96;
	setp.lt.s32 	%p64, %r50, %r81;
	@%p64 bra 	$L__BB0_95;
	cvt.u64.u32 	%rd127, %r50;
	add.s64 	%rd128, %rd3, %rd127;
	ld.global.u8 	%rs66, [%rd128];
	setp.eq.s16 	%p65, %rs66, 1;
	mov.b16 	%rs98, 1;
	@%p65 bra 	$L__BB0_96;
	ld.global.f32 	%f125, [%rd19+-4];
	mul.wide.u32 	%rd129, %r50, 4;
	add.s64 	%rd130, %rd4, %rd129;
	ld.global.f32 	%f126, [%rd130];
	mul.f32 	%f127, %f125, %f126;
	sub.f32 	%f162, %f162, %f127;
	mov.u16 	%rs98, %rs97;
	bra.uni 	$L__BB0_96;
$L__BB0_95:
	ld.global.f32 	%f128, [%rd19+-4];
	mul.wide.u32 	%rd131, %r50, 4;
	add.s64 	%rd132, %rd7, %rd131;
	ld.global.f32 	%f129, [%rd132];
	mul.f32 	%f130, %f128, %f129;
	sub.f32 	%f162, %f162, %f130;
	mov.u16 	%rs98, %rs97;
$L__BB0_96:
	ld.global.u32 	%r51, [%rd18];
	setp.lt.s32 	%p66, %r51, 0;
	mov.u16 	%rs99, %rs98;
	@%p66 bra 	$L__BB0_101;
	setp.lt.s32 	%p67, %r51, %r81;
	@%p67 bra 	$L__BB0_100;
	cvt.u64.u32 	%rd133, %r51;
	add.s64 	%rd134, %rd3, %rd133;
	ld.global.u8 	%rs68, [%rd134];
	setp.eq.s16 	%p68, %rs68, 1;
	mov.b16 	%rs99, 1;
	@%p68 bra 	$L__BB0_101;
	ld.global.f32 	%f131, [%rd19];
	mul.wide.u32 	%rd135, %r51, 4;
	add.s64 	%rd136, %rd4, %rd135;
	ld.global.f32 	%f132, [%rd136];
	mul.f32 	%f133, %f131, %f132;
	sub.f32 	%f162, %f162, %f133;
	mov.u16 	%rs99, %rs98;
	bra.uni 	$L__BB0_101;
$L__BB0_100:
	ld.global.f32 	%f134, [%rd19];
	mul.wide.u32 	%rd137, %r51, 4;
	add.s64 	%rd138, %rd7, %rd137;
	ld.global.f32 	%f135, [%rd138];
	mul.f32 	%f136, %f134, %f135;
	sub.f32 	%f162, %f162, %f136;
	mov.u16 	%rs99, %rs98;
$L__BB0_101:
	ld.global.u32 	%r52, [%rd18+4];
	setp.lt.s32 	%p69, %r52, 0;
	mov.u16 	%rs100, %rs99;
	@%p69 bra 	$L__BB0_106;
	setp.lt.s32 	%p70, %r52, %r81;
	@%p70 bra 	$L__BB0_105;
	cvt.u64.u32 	%rd139, %r52;
	add.s64 	%rd140, %rd3, %rd139;
	ld.global.u8 	%rs70, [%rd140];
	setp.eq.s16 	%p71, %rs70, 1;
	mov.b16 	%rs100, 1;
	@%p71 bra 	$L__BB0_106;
	ld.global.f32 	%f137, [%rd19+4];
	mul.wide.u32 	%rd141, %r52, 4;
	add.s64 	%rd142, %rd4, %rd141;
	ld.global.f32 	%f138, [%rd142];
	mul.f32 	%f139, %f137, %f138;
	sub.f32 	%f162, %f162, %f139;
	mov.u16 	%rs100, %rs99;
	bra.uni 	$L__BB0_106;
$L__BB0_105:
	ld.global.f32 	%f140, [%rd19+4];
	mul.wide.u32 	%rd143, %r52, 4;
	add.s64 	%rd144, %rd7, %rd143;
	ld.global.f32 	%f141, [%rd144];
	mul.f32 	%f142, %f140, %f141;
	sub.f32 	%f162, %f162, %f142;
	mov.u16 	%rs100, %rs99;
$L__BB0_106:
	add.s32 	%r82, %r82, 4;
	add.s32 	%r83, %r83, 4;
	setp.ne.s32 	%p72, %r83, 0;
	@%p72 bra 	$L__BB0_86;
$L__BB0_107:
	and.b16  	%rs72, %rs100, 255;
	setp.ne.s16 	%p73, %rs72, 0;
	mov.b16 	%rs90, 1;
	@%p73 bra 	$L__BB0_109;
	cvt.s64.s32 	%rd145, %r81;
	fma.rn.f32 	%f143, %f29, %f28, %f162;
	div.rn.f32 	%f144, %f143, %f29;
	mul.wide.s32 	%rd146, %r81, 4;
	add.s64 	%rd147, %rd4, %rd146;
	st.global.f32 	[%rd147+-4], %f144;
	add.s64 	%rd148, %rd3, %rd145;
	mov.b16 	%rs74, 2;
	st.global.u8 	[%rd148+-1], %rs74;
	mov.b16 	%rs90, 0;
	st.global.u8 	[%rd15+-1], %rs90;
$L__BB0_109:
	setp.gt.s32 	%p74, %r35, %r1;
	mov.u32 	%r81, %r35;
	@%p74 bra 	$L__BB0_63;
	and.b16  	%rs76, %rs90, 255;
	setp.ne.s16 	%p75, %rs76, 0;
	mov.u16 	%rs90, %rs54;
	mov.u32 	%r81, %r2;
	@%p75 bra 	$L__BB0_63;
$L__BB0_111:
	ret;

}


// ===== COMPILED SASS (sm_100) =====

	.target	sm_100

	.elftype	@"ET_EXEC"


//--------------------- .note.nv.tkinfo           --------------------------
	.section	.note.nv.tkinfo,"",@"SHT_NOTE"
	.sectionflags	@"SHF_NOTE_NV_TKINFO"
	.tkinfo
        /*0018*/ 	.word	0x00000002
        /*0030*/ 	.string	""
        /*0030*/ 	.string	"ptxas"
        /*0030*/ 	.string	"Cuda compilation tools, release 13.0, V13.0.88"
        /*0030*/ 	.string	"Build cuda_13.0.r13.0/compiler.36424714_0"
        /*0030*/ 	.string	"-arch sm_100 -m 64 "



//--------------------- .note.nv.cuinfo           --------------------------
	.section	.note.nv.cuinfo,"",@"SHT_NOTE"
	.sectionflags	@"SHF_NOTE_NV_CUINFO"
        /*0018*/ 	.short	0x0002
        /*001a*/ 	.short	0x0064
        /*001c*/ 	.short	0x0082
	.zero		2


//--------------------- .nv.info                  --------------------------
	.section	.nv.info,"",@"SHT_CUDA_INFO"
	.align	4


	//----- nvinfo : EIATTR_REGCOUNT
	.align		4
        /*0000*/ 	.byte	0x04, 0x2f
        /*0002*/ 	.short	(.L_1 - .L_0)
	.align		4
.L_0:
        /*0004*/ 	.word	index@(_Z13symgs_csr_gpuPKiS0_PKfS0_PfS3_S3_PcS4_)
        /*0008*/ 	.word	0x00000020


	//----- nvinfo : EIATTR_FRAME_SIZE
	.align		4
.L_1:
        /*000c*/ 	.byte	0x04, 0x11
        /*000e*/ 	.short	(.L_3 - .L_2)
	.align		4
.L_2:
        /*0010*/ 	.word	index@($__internal_0_$__cuda_sm3x_div_rn_noftz_f32_slowpath)
        /*0014*/ 	.word	0x00000000


	//----- nvinfo : EIATTR_FRAME_SIZE
	.align		4
.L_3:
        /*0018*/ 	.byte	0x04, 0x11
        /*001a*/ 	.short	(.L_5 - .L_4)
	.align		4
.L_4:
        /*001c*/ 	.word	index@(_Z13symgs_csr_gpuPKiS0_PKfS0_PfS3_S3_PcS4_)
        /*0020*/ 	.word	0x00000000


	//----- nvinfo : EIATTR_MIN_STACK_SIZE
	.align		4
.L_5:
        /*0024*/ 	.byte	0x04, 0x12
        /*0026*/ 	.short	(.L_7 - .L_6)
	.align		4
.L_6:
        /*0028*/ 	.word	index@(_Z13symgs_csr_gpuPKiS0_PKfS0_PfS3_S3_PcS4_)
        /*002c*/ 	.word	0x00000000
.L_7:


//--------------------- .nv.compat                --------------------------
	.section	.nv.compat,"",@"SHT_CUDA_COMPAT_INFO"
	.align	4
        /*0000*/ 	.byte	0x02, 0x09, 0x00, 0x00, 0x02, 0x02, 0x01, 0x00, 0x02, 0x05, 0x05, 0x00, 0x03, 0x07, 0x01, 0x01
        /*0010*/ 	.byte	0x02, 0x03, 0x00, 0x00, 0x02, 0x06, 0x01, 0x00, 0x04, 0x0b, 0x08, 0x00, 0x01, 0x00, 0x00, 0x00
        /*0020*/ 	.byte	0x00, 0x00, 0x00, 0x00


//--------------------- .nv.info._Z13symgs_csr_gpuPKiS0_PKfS0_PfS3_S3_PcS4_ --------------------------
	.section	.nv.info._Z13symgs_csr_gpuPKiS0_PKfS0_PfS3_S3_PcS4_,"",@"SHT_CUDA_INFO"
	.sectionflags	@""
	.align	4


	//----- nvinfo : EIATTR_CUDA_API_VERSION
	.align		4
        /*0000*/ 	.byte	0x04, 0x37
        /*0002*/ 	.short	(.L_9 - .L_8)
.L_8:
        /*0004*/ 	.word	0x00000082


	//----- nvinfo : EIATTR_KPARAM_INFO
	.align		4
.L_9:
        /*0008*/ 	.byte	0x04, 0x17
        /*000a*/ 	.short	(.L_11 - .L_10)
.L_10:
        /*000c*/ 	.word	0x00000000
        /*0010*/ 	.short	0x0008
        /*0012*/ 	.short	0x0040
        /*0014*/ 	.byte	0x00, 0xf5, 0x21, 0x00


	//----- nvinfo : EIATTR_KPARAM_INFO
	.align		4
.L_11:
        /*0018*/ 	.byte	0x04, 0x17
        /*001a*/ 	.short	(.L_13 - .L_12)
.L_12:
        /*001c*/ 	.word	0x00000000
        /*0020*/ 	.short	0x0007
        /*0022*/ 	.short	0x0038
        /*0024*/ 	.byte	0x00, 0xf5, 0x21, 0x00


	//----- nvinfo : EIATTR_KPARAM_INFO
	.align		4
.L_13:
        /*0028*/ 	.byte	0x04, 0x17
        /*002a*/ 	.short	(.L_15 - .L_14)
.L_14:
        /*002c*/ 	.word	0x00000000
        /*0030*/ 	.short	0x0006
        /*0032*/ 	.short	0x0030
        /*0034*/ 	.byte	0x00, 0xf5, 0x21, 0x00


	//----- nvinfo : EIATTR_KPARAM_INFO
	.align		4
.L_15:
        /*0038*/ 	.byte	0x04, 0x17
        /*003a*/ 	.short	(.L_17 - .L_16)
.L_16:
        /*003c*/ 	.word	0x00000000
        /*0040*/ 	.short	0x0005
        /*0042*/ 	.short	0x0028
        /*0044*/ 	.byte	0x00, 0xf5, 0x21, 0x00


	//----- nvinfo : EIATTR_KPARAM_INFO
	.align		4
.L_17:
        /*0048*/ 	.byte	0x04, 0x17
        /*004a*/ 	.short	(.L_19 - .L_18)
.L_18:
        /*004c*/ 	.word	0x00000000
        /*0050*/ 	.short	0x0004
        /*0052*/ 	.short	0x0020
        /*0054*/ 	.byte	0x00, 0xf5, 0x21, 0x00


	//----- nvinfo : EIATTR_KPARAM_INFO
	.align		4
.L_19:
        /*0058*/ 	.byte	0x04, 0x17
        /*005a*/ 	.short	(.L_21 - .L_20)
.L_20:
        /*005c*/ 	.word	0x00000000
        /*0060*/ 	.short	0x0003
        /*0062*/ 	.short	0x0018
        /*0064*/ 	.byte	0x00, 0xf5, 0x21, 0x00


	//----- nvinfo : EIATTR_KPARAM_INFO
	.align		4
.L_21:
        /*0068*/ 	.byte	0x04, 0x17
        /*006a*/ 	.short	(.L_23 - .L_22)
.L_22:
        /*006c*/ 	.word	0x00000000
        /*0070*/ 	.short	0x0002
        /*0072*/ 	.short	0x0010
        /*0074*/ 	.byte	0x00, 0xf5, 0x21, 0x00


	//----- nvinfo : EIATTR_KPARAM_INFO
	.align		4
.L_23:
        /*0078*/ 	.byte	0x04, 0x17
        /*007a*/ 	.short	(.L_25 - .L_24)
.L_24:
        /*007c*/ 	.word	0x00000000
        /*0080*/ 	.short	0x0001
        /*0082*/ 	.short	0x0008
        /*0084*/ 	.byte	0x00, 0xf5, 0x21, 0x00


	//----- nvinfo : EIATTR_KPARAM_INFO
	.align		4
.L_25:
        /*0088*/ 	.byte	0x04, 0x17
        /*008a*/ 	.short	(.L_27 - .L_26)
.L_26:
        /*008c*/ 	.word	0x00000000
        /*0090*/ 	.short	0x0000
        /*0092*/ 	.short	0x0000
        /*0094*/ 	.byte	0x00, 0xf5, 0x21, 0x00


	//----- nvinfo : EIATTR_SPARSE_MMA_MASK
	.align		4
.L_27:
        /*0098*/ 	.byte	0x03, 0x50
        /*009a*/ 	.short	0x0000


	//----- nvinfo : EIATTR_MAXREG_COUNT
	.align		4
        /*009c*/ 	.byte	0x03, 0x1b
        /*009e*/ 	.short	0x00ff


	//----- nvinfo : EIATTR_NUM_BARRIERS
	.align		4
        /*00a0*/ 	.byte	0x02, 0x4c
        /*00a2*/ 	.byte	0x01
	.zero		1


	//----- nvinfo : EIATTR_MERCURY_ISA_VERSION
	.align		4
        /*00a4*/ 	.byte	0x03, 0x5f
        /*00a6*/ 	.short	0x0101


	//----- nvinfo : EIATTR_VRC_CTA_INIT_COUNT
	.align		4
        /*00a8*/ 	.byte	0x02, 0x4a
	.zero		1
	.zero		1


	//----- nvinfo : EIATTR_EXIT_INSTR_OFFSETS
	.align		4
        /*00ac*/ 	.byte	0x04, 0x1c
        /*00ae*/ 	.short	(.L_29 - .L_28)


	//   ....[0]....
.L_28:
        /*00b0*/ 	.word	0x00001930


	//   ....[1]....
        /*00b4*/ 	.word	0x00002b90


	//----- nvinfo : EIATTR_CRS_STACK_SIZE
	.align		4
.L_29:
        /*00b8*/ 	.byte	0x04, 0x1e
        /*00ba*/ 	.short	(.L_31 - .L_30)
.L_30:
        /*00bc*/ 	.word	0x00000000


	//----- nvinfo : EIATTR_CBANK_PARAM_SIZE
	.align		4
.L_31:
        /*00c0*/ 	.byte	0x03, 0x19
        /*00c2*/ 	.short	0x0048


	//----- nvinfo : EIATTR_PARAM_CBANK
	.align		4
        /*00c4*/ 	.byte	0x04, 0x0a
        /*00c6*/ 	.short	(.L_33 - .L_32)
	.align		4
.L_32:
        /*00c8*/ 	.word	index@(.nv.constant0._Z13symgs_csr_gpuPKiS0_PKfS0_PfS3_S3_PcS4_)
        /*00cc*/ 	.short	0x0380
        /*00ce*/ 	.short	0x0048


	//----- nvinfo : EIATTR_SW_WAR
	.align		4
.L_33:
        /*00d0*/ 	.byte	0x04, 0x36
        /*00d2*/ 	.short	(.L_35 - .L_34)
.L_34:
        /*00d4*/ 	.word	0x00000008
.L_35:


//--------------------- .nv.callgraph             --------------------------
	.section	.nv.callgraph,"",@"SHT_CUDA_CALLGRAPH"
	.align	4
	.sectionentsize	8
	.align		4
        /*0000*/ 	.word	0x00000000
	.align		4
        /*0004*/ 	.word	0xffffffff
	.align		4
        /*0008*/ 	.word	0x00000000
	.align		4
        /*000c*/ 	.word	0xfffffffe
	.align		4
        /*0010*/ 	.word	0x00000000
	.align		4
        /*0014*/ 	.word	0xfffffffd
	.align		4
        /*0018*/ 	.word	0x00000000
	.align		4
        /*001c*/ 	.word	0xfffffffc


//--------------------- .text._Z13symgs_csr_gpuPKiS0_PKfS0_PfS3_S3_PcS4_ --------------------------
	.section	.text._Z13symgs_csr_gpuPKiS0_PKfS0_PfS3_S3_PcS4_,"ax",@progbits
	.align	128
        .global         _Z13symgs_csr_gpuPKiS0_PKfS0_PfS3_S3_PcS4_
        .type           _Z13symgs_csr_gpuPKiS0_PKfS0_PfS3_S3_PcS4_,@function
        .size           _Z13symgs_csr_gpuPKiS0_PKfS0_PfS3_S3_PcS4_,(.L_x_89 - _Z13symgs_csr_gpuPKiS0_PKfS0_PfS3_S3_PcS4_)
        .other          _Z13symgs_csr_gpuPKiS0_PKfS0_PfS3_S3_PcS4_,@"STO_CUDA_ENTRY STV_DEFAULT"
_Z13symgs_csr_gpuPKiS0_PKfS0_PfS3_S3_PcS4_:
.text._Z13symgs_csr_gpuPKiS0_PKfS0_PfS3_S3_PcS4_:
[----:B------:R-:W-:Y:S08]  /*0000*/  LDC R1, c[0x0][0x37c] ;  /* 0x0000df00ff017b82 */ /* 0x000ff00000000800 */
[----:B------:R-:W0:Y:S01]  /*0010*/  LDC.64 R2, c[0x0][0x398] ;  /* 0x0000e600ff027b82 */ /* 0x000e220000000a00 */
[----:B------:R-:W0:Y:S01]  /*0020*/  LDCU.64 UR6, c[0x0][0x358] ;  /* 0x00006b00ff0677ac */ /* 0x000e220008000a00 */
[----:B------:R-:W1:Y:S01]  /*0030*/  S2R R0, SR_CTAID.X ;  /* 0x0000000000007919 */ /* 0x000e620000002500 */
[----:B------:R-:W2:Y:S01]  /*0040*/  S2R R7, SR_TID.X ;  /* 0x0000000000077919 */ /* 0x000ea20000002100 */
[----:B------:R-:W2:Y:S01]  /*0050*/  LDCU UR4, c[0x0][0x360] ;  /* 0x00006c00ff0477ac */ /* 0x000ea20008000800 */
[----:B------:R-:W3:Y:S01]  /*0060*/  LDCU.64 UR8, c[0x0][0x3c0] ;  /* 0x00007800ff0877ac */ /* 0x000ee20008000a00 */
[----:B0-----:R-:W4:Y:S01]  /*0070*/  LDG.E R2, desc[UR6][R2.64] ;  /* 0x0000000602027981 */ /* 0x001f22000c1e1900 */
[----:B------:R-:W-:Y:S01]  /*0080*/  BSSY.RECONVERGENT B0, `(.L_x_0) ;  /* 0x0000066000007945 */ /* 0x000fe20003800200 */
[C---:B-1----:R-:W-:Y:S01]  /*0090*/  ISETP.NE.AND P0, PT, R0.reuse, 0x7, PT ;  /* 0x000000070000780c */ /* 0x042fe20003f05270 */
[----:B--2---:R-:W-:Y:S01]  /*00a0*/  IMAD R0, R0, UR4, R7 ;  /* 0x0000000400007c24 */ /* 0x004fe2000f8e0207 */
[----:B------:R-:W-:Y:S01]  /*00b0*/  ISETP.NE.AND P1, PT, R7, 0xff, PT ;  /* 0x000000ff0700780c */ /* 0x000fe20003f25270 */
[----:B------:R-:W0:Y:S01]  /*00c0*/  LDCU.64 UR4, c[0x0][0x3b8] ;  /* 0x00007700ff0477ac */ /* 0x000e220008000a00 */
[----:B----4-:R-:W-:-:S04]  /*00d0*/  SHF.R.S32.HI R5, RZ, 0x1f, R2 ;  /* 0x0000001fff057819 */ /* 0x010fc80000011402 */
[----:B------:R-:W-:-:S04]  /*00e0*/  LEA.HI R5, R5, R2, RZ, 0xb ;  /* 0x0000000205057211 */ /* 0x000fc800078f58ff */
[----:B------:R-:W-:-:S05]  /*00f0*/  SHF.R.S32.HI R5, RZ, 0xb, R5 ;  /* 0x0000000bff057819 */ /* 0x000fca0000011405 */
[----:B------:R-:W-:-:S04]  /*0100*/  IMAD R0, R0, R5, RZ ;  /* 0x0000000500007224 */ /* 0x000fc800078e02ff */
[----:B------:R-:W-:-:S05]  /*0110*/  IMAD.IADD R3, R5, 0x1, R0 ;  /* 0x0000000105037824 */ /* 0x000fca00078e0200 */
[----:B------:R-:W-:-:S04]  /*0120*/  @!P0 SEL R3, R2, R3, !P1 ;  /* 0x0000000302038207 */ /* 0x000fc80004800000 */
[----:B------:R-:W-:-:S13]  /*0130*/  ISETP.GE.AND P0, PT, R0, R3, PT ;  /* 0x000000030000720c */ /* 0x000fda0003f06270 */
[----:B0--3--:R-:W-:Y:S05]  /*0140*/  @P0 BRA `(.L_x_1) ;  /* 0x0000000400640947 */ /* 0x009fea0003800000 */
[----:B------:R-:W-:Y:S01]  /*0150*/  IMAD.IADD R4, R0, 0x1, -R3 ;  /* 0x0000000100047824 */ /* 0x000fe200078e0a03 */
[----:B------:R-:W-:Y:S01]  /*0160*/  BSSY.RECONVERGENT B1, `(.L_x_2) ;  /* 0x0000023000017945 */ /* 0x000fe20003800200 */
[--C-:B------:R-:W-:Y:S02]  /*0170*/  IMAD.IADD R2, R3, 0x1, -R0.reuse ;  /* 0x0000000103027824 */ /* 0x100fe400078e0a00 */
[----:B------:R-:W-:Y:S01]  /*0180*/  IMAD.MOV.U32 R8, RZ, RZ, R0 ;  /* 0x000000ffff087224 */ /* 0x000fe200078e0000 */
[----:B------:R-:W-:Y:S02]  /*0190*/  ISETP.GT.U32.AND P2, PT, R4, -0x8, PT ;  /* 0xfffffff80400780c */ /* 0x000fe40003f44070 */
[----:B------:R-:W-:-:S04]  /*01a0*/  LOP3.LUT R11, R2, 0x7, RZ, 0xc0, !PT ;  /* 0x00000007020b7812 */ /* 0x000fc800078ec0ff */
[----:B------:R-:W-:-:S07]  /*01b0*/  ISETP.NE.AND P1, PT, R11, RZ, PT ;  /* 0x000000ff0b00720c */ /* 0x000fce0003f25270 */
[----:B------:R-:W-:Y:S06]  /*01c0*/  @P2 BRA `(.L_x_3) ;  /* 0x0000000000702947 */ /* 0x000fec0003800000 */
[----:B------:R-:W-:Y:S01]  /*01d0*/  LOP3.LUT R9, R2, 0xfffffff8, RZ, 0xc0, !PT ;  /* 0xfffffff802097812 */ /* 0x000fe200078ec0ff */
[----:B------:R-:W-:Y:S02]  /*01e0*/  IMAD.MOV.U32 R10, RZ, RZ, RZ ;  /* 0x000000ffff0a7224 */ /* 0x000fe400078e00ff */
[----:B------:R-:W-:-:S07]  /*01f0*/  IMAD.MOV.U32 R8, RZ, RZ, R0 ;  /* 0x000000ffff087224 */ /* 0x000fce00078e0000 */
.L_x_4:
[----:B0-----:R-:W-:Y:S01]  /*0200*/  SHF.R.S32.HI R7, RZ, 0x1f, R8 ;  /* 0x0000001fff077819 */ /* 0x001fe20000011408 */
[----:B------:R-:W-:Y:S01]  /*0210*/  VIADD R10, R10, 0x8 ;  /* 0x000000080a0a7836 */ /* 0x000fe20000000000 */
[C---:B------:R-:W-:Y:S02]  /*0220*/  IADD3 R4, P2, PT, R8.reuse, UR4, RZ ;  /* 0x0000000408047c10 */ /* 0x040fe4000ff5e0ff */
[C---:B------:R-:W-:Y:S01]  /*0230*/  IADD3 R6, P3, PT, R8.reuse, UR8, RZ ;  /* 0x0000000808067c10 */ /* 0x040fe2000ff7e0ff */
[----:B------:R-:W-:Y:S01]  /*0240*/  VIADD R8, R8, 0x8 ;  /* 0x0000000808087836 */ /* 0x000fe20000000000 */
[C---:B------:R-:W-:Y:S02]  /*0250*/  IADD3.X R5, PT, PT, R7.reuse, UR5, RZ, P2, !PT ;  /* 0x0000000507057c10 */ /* 0x040fe400097fe4ff */
[----:B------:R-:W-:Y:S02]  /*0260*/  IADD3.X R7, PT, PT, R7, UR9, RZ, P3, !PT ;  /* 0x0000000907077c10 */ /* 0x000fe40009ffe4ff */
[----:B------:R-:W-:Y:S01]  /*0270*/  ISETP.NE.AND P2, PT, R10, R9, PT ;  /* 0x000000090a00720c */ /* 0x000fe20003f45270 */
[----:B------:R0:W-:Y:S04]  /*0280*/  STG.E.U8 desc[UR6][R4.64], RZ ;  /* 0x000000ff04007986 */ /* 0x0001e8000c101106 */
        /* <DEDUP_REMOVED lines=14> */
[----:B------:R0:W-:Y:S01]  /*0370*/  STG.E.U8 desc[UR6][R6.64+0x7], RZ ;  /* 0x000007ff06007986 */ /* 0x0001e2000c101106 */
[----:B------:R-:W-:Y:S05]  /*0380*/  @P2 BRA `(.L_x_4) ;  /* 0xfffffffc009c2947 */ /* 0x000fea000383ffff */
.L_x_3:
[----:B------:R-:W-:Y:S05]  /*0390*/  BSYNC.RECONVERGENT B1 ;  /* 0x0000000000017941 */ /* 0x000fea0003800200 */
.L_x_2:
[----:B------:R-:W-:Y:S05]  /*03a0*/  @!P1 BRA `(.L_x_1) ;  /* 0x0000000000cc9947 */ /* 0x000fea0003800000 */
[----:B------:R-:W-:Y:S01]  /*03b0*/  ISETP.GE.U32.AND P2, PT, R11, 0x4, PT ;  /* 0x000000040b00780c */ /* 0x000fe20003f46070 */
[----:B------:R-:W-:Y:S01]  /*03c0*/  BSSY.RECONVERGENT B1, `(.L_x_5) ;  /* 0x0000014000017945 */ /* 0x000fe20003800200 */
[----:B------:R-:W-:-:S04]  /*03d0*/  LOP3.LUT R9, R2, 0x3, RZ, 0xc0, !PT ;  /* 0x0000000302097812 */ /* 0x000fc800078ec0ff */
[----:B------:R-:W-:-:S07]  /*03e0*/  ISETP.NE.AND P1, PT, R9, RZ, PT ;  /* 0x000000ff0900720c */ /* 0x000fce0003f25270 */
[----:B------:R-:W-:Y:S06]  /*03f0*/  @!P2 BRA `(.L_x_6) ;  /* 0x000000000040a947 */ /* 0x000fec0003800000 */
[----:B------:R-:W1:Y:S01]  /*0400*/  LDCU.64 UR10, c[0x0][0x3b8] ;  /* 0x00007700ff0a77ac */ /* 0x000e620008000a00 */
[----:B0-----:R-:W-:Y:S01]  /*0410*/  SHF.R.S32.HI R7, RZ, 0x1f, R8 ;  /* 0x0000001fff077819 */ /* 0x001fe20000011408 */
[----:B------:R-:W0:Y:S01]  /*0420*/  LDCU.64 UR12, c[0x0][0x3c0] ;  /* 0x00007800ff0c77ac */ /* 0x000e220008000a00 */
[C---:B-1----:R-:W-:Y:S02]  /*0430*/  IADD3 R4, P2, PT, R8.reuse, UR10, RZ ;  /* 0x0000000a08047c10 */ /* 0x042fe4000ff5e0ff */
[C---:B0-----:R-:W-:Y:S01]  /*0440*/  IADD3 R6, P3, PT, R8.reuse, UR12, RZ ;  /* 0x0000000c08067c10 */ /* 0x041fe2000ff7e0ff */
[----:B------:R-:W-:Y:S01]  /*0450*/  VIADD R8, R8, 0x4 ;  /* 0x0000000408087836 */ /* 0x000fe20000000000 */
[C---:B------:R-:W-:Y:S02]  /*0460*/  IADD3.X R5, PT, PT, R7.reuse, UR11, RZ, P2, !PT ;  /* 0x0000000b07057c10 */ /* 0x040fe400097fe4ff */
[----:B------:R-:W-:-:S03]  /*0470*/  IADD3.X R7, PT, PT, R7, UR13, RZ, P3, !PT ;  /* 0x0000000d07077c10 */ /* 0x000fc60009ffe4ff */
[----:B------:R1:W-:Y:S04]  /*0480*/  STG.E.U8 desc[UR6][R4.64], RZ ;  /* 0x000000ff04007986 */ /* 0x0003e8000c101106 */
[----:B------:R1:W-:Y:S04]  /*0490*/  STG.E.U8 desc[UR6][R6.64], RZ ;  /* 0x000000ff06007986 */ /* 0x0003e8000c101106 */
[----:B------:R1:W-:Y:S04]  /*04a0*/  STG.E.U8 desc[UR6][R4.64+0x1], RZ ;  /* 0x000001ff04007986 */ /* 0x0003e8000c101106 */
[----:B------:R1:W-:Y:S04]  /*04b0*/  STG.E.U8 desc[UR6][R6.64+0x1], RZ ;  /* 0x000001ff06007986 */ /* 0x0003e8000c101106 */
[----:B------:R1:W-:Y:S04]  /*04c0*/  STG.E.U8 desc[UR6][R4.64+0x2], RZ ;  /* 0x000002ff04007986 */ /* 0x0003e8000c101106 */
[----:B------:R1:W-:Y:S04]  /*04d0*/  STG.E.U8 desc[UR6][R6.64+0x2], RZ ;  /* 0x000002ff06007986 */ /* 0x0003e8000c101106 */
[----:B------:R1:W-:Y:S04]  /*04e0*/  STG.E.U8 desc[UR6][R4.64+0x3], RZ ;  /* 0x000003ff04007986 */ /* 0x0003e8000c101106 */
[----:B------:R1:W-:Y:S02]  /*04f0*/  STG.E.U8 desc[UR6][R6.64+0x3], RZ ;  /* 0x000003ff06007986 */ /* 0x0003e4000c101106 */
.L_x_6:
[----:B------:R-:W-:Y:S05]  /*0500*/  BSYNC.RECONVERGENT B1 ;  /* 0x0000000000017941 */ /* 0x000fea0003800200 */
.L_x_5:
[----:B------:R-:W-:Y:S05]  /*0510*/  @!P1 BRA `(.L_x_1) ;  /* 0x0000000000709947 */ /* 0x000fea0003800000 */
[----:B------:R-:W-:Y:S01]  /*0520*/  ISETP.NE.AND P2, PT, R9, 0x1, PT ;  /* 0x000000010900780c */ /* 0x000fe20003f45270 */
[----:B------:R-:W-:Y:S01]  /*0530*/  BSSY.RECONVERGENT B1, `(.L_x_7) ;  /* 0x0000010000017945 */ /* 0x000fe20003800200 */
[----:B------:R-:W-:-:S04]  /*0540*/  LOP3.LUT R2, R2, 0x1, RZ, 0xc0, !PT ;  /* 0x0000000102027812 */ /* 0x000fc800078ec0ff */
[----:B------:R-:W-:-:S07]  /*0550*/  ISETP.NE.U32.AND P1, PT, R2, 0x1, PT ;  /* 0x000000010200780c */ /* 0x000fce0003f25070 */
[----:B------:R-:W-:Y:S06]  /*0560*/  @!P2 BRA `(.L_x_8) ;  /* 0x000000000030a947 */ /* 0x000fec0003800000 */
[----:B------:R-:W0:Y:S01]  /*0570*/  LDCU.64 UR10, c[0x0][0x3b8] ;  /* 0x00007700ff0a77ac */ /* 0x000e220008000a00 */
[----:B------:R-:W-:Y:S01]  /*0580*/  SHF.R.S32.HI R2, RZ, 0x1f, R8 ;  /* 0x0000001fff027819 */ /* 0x000fe20000011408 */
[----:B------:R-:W2:Y:S01]  /*0590*/  LDCU.64 UR12, c[0x0][0x3c0] ;  /* 0x00007800ff0c77ac */ /* 0x000ea20008000a00 */
[C---:B01----:R-:W-:Y:S02]  /*05a0*/  IADD3 R4, P2, PT, R8.reuse, UR10, RZ ;  /* 0x0000000a08047c10 */ /* 0x043fe4000ff5e0ff */
[C---:B--2---:R-:W-:Y:S01]  /*05b0*/  IADD3 R6, P3, PT, R8.reuse, UR12, RZ ;  /* 0x0000000c08067c10 */ /* 0x044fe2000ff7e0ff */
[----:B------:R-:W-:Y:S01]  /*05c0*/  VIADD R8, R8, 0x2 ;  /* 0x0000000208087836 */ /* 0x000fe20000000000 */
[C---:B------:R-:W-:Y:S02]  /*05d0*/  IADD3.X R5, PT, PT, R2.reuse, UR11, RZ, P2, !PT ;  /* 0x0000000b02057c10 */ /* 0x040fe400097fe4ff */
[----:B------:R-:W-:-:S03]  /*05e0*/  IADD3.X R7, PT, PT, R2, UR13, RZ, P3, !PT ;  /* 0x0000000d02077c10 */ /* 0x000fc60009ffe4ff */
[----:B------:R2:W-:Y:S04]  /*05f0*/  STG.E.U8 desc[UR6][R4.64], RZ ;  /* 0x000000ff04007986 */ /* 0x0005e8000c101106 */
[----:B------:R2:W-:Y:S04]  /*0600*/  STG.E.U8 desc[UR6][R6.64], RZ ;  /* 0x000000ff06007986 */ /* 0x0005e8000c101106 */
[----:B------:R2:W-:Y:S04]  /*0610*/  STG.E.U8 desc[UR6][R4.64+0x1], RZ ;  /* 0x000001ff04007986 */ /* 0x0005e8000c101106 */
[----:B------:R2:W-:Y:S02]  /*0620*/  STG.E.U8 desc[UR6][R6.64+0x1], RZ ;  /* 0x000001ff06007986 */ /* 0x0005e4000c101106 */
.L_x_8:
[----:B------:R-:W-:Y:S05]  /*0630*/  BSYNC.RECONVERGENT B1 ;  /* 0x0000000000017941 */ /* 0x000fea0003800200 */
.L_x_7:
[----:B------:R-:W-:Y:S05]  /*0640*/  @P1 BRA `(.L_x_1) ;  /* 0x0000000000241947 */ /* 0x000fea0003800000 */
[----:B------:R-:W0:Y:S01]  /*0650*/  LDCU.64 UR10, c[0x0][0x3b8] ;  /* 0x00007700ff0a77ac */ /* 0x000e220008000a00 */
[----:B------:R-:W-:Y:S01]  /*0660*/  SHF.R.S32.HI R2, RZ, 0x1f, R8 ;  /* 0x0000001fff027819 */ /* 0x000fe20000011408 */
[----:B------:R-:W3:Y:S01]  /*0670*/  LDCU.64 UR12, c[0x0][0x3c0] ;  /* 0x00007800ff0c77ac */ /* 0x000ee20008000a00 */
[C---:B012---:R-:W-:Y:S02]  /*0680*/  IADD3 R4, P1, PT, R8.reuse, UR10, RZ ;  /* 0x0000000a08047c10 */ /* 0x047fe4000ff3e0ff */
[----:B---3--:R-:W-:Y:S02]  /*0690*/  IADD3 R6, P2, PT, R8, UR12, RZ ;  /* 0x0000000c08067c10 */ /* 0x008fe4000ff5e0ff */
[C---:B------:R-:W-:Y:S02]  /*06a0*/  IADD3.X R5, PT, PT, R2.reuse, UR11, RZ, P1, !PT ;  /* 0x0000000b02057c10 */ /* 0x040fe40008ffe4ff */
[----:B------:R-:W-:-:S03]  /*06b0*/  IADD3.X R7, PT, PT, R2, UR13, RZ, P2, !PT ;  /* 0x0000000d02077c10 */ /* 0x000fc600097fe4ff */
[----:B------:R3:W-:Y:S04]  /*06c0*/  STG.E.U8 desc[UR6][R4.64], RZ ;  /* 0x000000ff04007986 */ /* 0x0007e8000c101106 */
[----:B------:R3:W-:Y:S02]  /*06d0*/  STG.E.U8 desc[UR6][R6.64], RZ ;  /* 0x000000ff06007986 */ /* 0x0007e4000c101106 */
.L_x_1:
[----:B------:R-:W-:Y:S05]  /*06e0*/  BSYNC.RECONVERGENT B0 ;  /* 0x0000000000007941 */ /* 0x000fea0003800200 */
.L_x_0:
[----:B------:R-:W-:Y:S06]  /*06f0*/  BAR.SYNC.DEFER_BLOCKING 0x0 ;  /* 0x0000000000007b1d */ /* 0x000fec0000010000 */
[----:B------:R-:W-:Y:S04]  /*0700*/  BSSY.RECONVERGENT B3, `(.L_x_9) ;  /* 0x0000120000037945 */ /* 0x000fe80003800200 */
[----:B------:R-:W-:Y:S05]  /*0710*/  @P0 BRA `(.L_x_10) ;  /* 0x0000001000780947 */ /* 0x000fea0003800000 */
[----:B------:R-:W-:Y:S01]  /*0720*/  PRMT R16, RZ, 0x7610, R16 ;  /* 0x00007610ff107816 */ /* 0x000fe20000000010 */
[----:B------:R-:W-:-:S07]  /*0730*/  IMAD.MOV.U32 R2, RZ, RZ, R0 ;  /* 0x000000ffff027224 */ /* 0x000fce00078e0000 */
.L_x_43:
[----:B0123-5:R-:W-:Y:S01]  /*0740*/  BSSY.RECONVERGENT B2, `(.L_x_11) ;  /* 0x0000117000027945 */ /* 0x02ffe20003800200 */
.L_x_42:
[----:B------:R-:W4:Y:S02]  /*0750*/  LDCU.64 UR4, c[0x0][0x3c0] ;  /* 0x00007800ff0477ac */ /* 0x000f240008000a00 */
[----:B---34-:R-:W-:-:S04]  /*0760*/  IADD3 R8, P0, PT, R2, UR4, RZ ;  /* 0x0000000402087c10 */ /* 0x018fc8000ff1e0ff */
[----:B------:R-:W-:-:S05]  /*0770*/  LEA.HI.X.SX32 R9, R2, UR5, 0x1, P0 ;  /* 0x0000000502097c11 */ /* 0x000fca00080f0eff */
[----:B0123--:R-:W2:Y:S01]  /*0780*/  LDG.E.U8 R4, desc[UR6][R8.64] ;  /* 0x0000000608047981 */ /* 0x00fea2000c1e1100 */
[----:B------:R-:W-:Y:S01]  /*0790*/  BSSY.RECONVERGENT B1, `(.L_x_12) ;  /* 0x000010e000017945 */ /* 0x000fe20003800200 */
[----:B--2---:R-:W-:-:S13]  /*07a0*/  ISETP.NE.AND P0, PT, R4, RZ, PT ;  /* 0x000000ff0400720c */ /* 0x004fda0003f05270 */
[----:B-----5:R-:W-:Y:S05]  /*07b0*/  @P0 BRA `(.L_x_13) ;  /* 0x00000010002c0947 */ /* 0x020fea0003800000 */
[----:B------:R-:W0:Y:S08]  /*07c0*/  LDC.64 R14, c[0x0][0x380] ;  /* 0x0000e000ff0e7b82 */ /* 0x000e300000000a00 */
[----:B------:R-:W1:Y:S08]  /*07d0*/  LDC.64 R10, c[0x0][0x3a0] ;  /* 0x0000e800ff0a7b82 */ /* 0x000e700000000a00 */
[----:B------:R-:W2:Y:S01]  /*07e0*/  LDC.64 R6, c[0x0][0x3a8] ;  /* 0x0000ea00ff067b82 */ /* 0x000ea20000000a00 */
[----:B0-----:R-:W-:-:S05]  /*07f0*/  IMAD.WIDE R14, R2, 0x4, R14 ;  /* 0x00000004020e7825 */ /* 0x001fca00078e020e */
[----:B------:R-:W3:Y:S04]  /*0800*/  LDG.E R19, desc[UR6][R14.64] ;  /* 0x000000060e137981 */ /* 0x000ee8000c1e1900 */
[----:B------:R-:W3:Y:S01]  /*0810*/  LDG.E R4, desc[UR6][R14.64+0x4] ;  /* 0x000004060e047981 */ /* 0x000ee2000c1e1900 */
[----:B-1----:R-:W-:-:S05]  /*0820*/  IMAD.WIDE R12, R2, 0x4, R10 ;  /* 0x00000004020c7825 */ /* 0x002fca00078e020a */
[----:B------:R-:W4:Y:S01]  /*0830*/  LDG.E R5, desc[UR6][R12.64] ;  /* 0x000000060c057981 */ /* 0x000f22000c1e1900 */
[----:B--2---:R-:W-:-:S06]  /*0840*/  IMAD.WIDE R6, R2, 0x4, R6 ;  /* 0x0000000402067825 */ /* 0x004fcc00078e0206 */
[----:B------:R0:W5:Y:S01]  /*0850*/  LDG.E R6, desc[UR6][R6.64] ;  /* 0x0000000606067981 */ /* 0x000162000c1e1900 */
[----:B------:R-:W-:Y:S01]  /*0860*/  BSSY.RECONVERGENT B0, `(.L_x_14) ;  /* 0x00000e3000007945 */ /* 0x000fe20003800200 */
[----:B------:R-:W-:Y:S02]  /*0870*/  PRMT R24, R16, 0x7610, R24 ;  /* 0x0000761010187816 */ /* 0x000fe40000000018 */
[----:B---3--:R-:W-:Y:S01]  /*0880*/  ISETP.GE.AND P0, PT, R19, R4, PT ;  /* 0x000000041300720c */ /* 0x008fe20003f06270 */
[----:B----4-:R-:W-:-:S12]  /*0890*/  IMAD.MOV.U32 R26, RZ, RZ, R5 ;  /* 0x000000ffff1a7224 */ /* 0x010fd800078e0005 */
[----:B0-----:R-:W-:Y:S05]  /*08a0*/  @P0 BRA `(.L_x_15) ;  /* 0x0000000c00780947 */ /* 0x001fea0003800000 */
[--C-:B------:R-:W-:Y:S01]  /*08b0*/  IMAD.IADD R18, R4, 0x1, -R19.reuse ;  /* 0x0000000104127824 */ /* 0x100fe200078e0a13 */
[----:B------:R-:W-:Y:S01]  /*08c0*/  BSSY.RECONVERGENT B4, `(.L_x_16) ;  /* 0x0000066000047945 */ /* 0x000fe20003800200 */
[----:B------:R-:W-:Y:S01]  /*08d0*/  IMAD.MOV.U32 R7, RZ, RZ, R19 ;  /* 0x000000ffff077224 */ /* 0x000fe200078e0013 */
[----:B------:R-:W-:Y:S01]  /*08e0*/  PRMT R24, R16, 0x7610, R24 ;  /* 0x0000761010187816 */ /* 0x000fe20000000018 */
[----:B------:R-:W-:Y:S01]  /*08f0*/  IMAD.MOV.U32 R26, RZ, RZ, R5 ;  /* 0x000000ffff1a7224 */ /* 0x000fe200078e0005 */
[----:B------:R-:W-:-:S13]  /*0900*/  LOP3.LUT P0, R18, R18, 0x3, RZ, 0xc0, !PT ;  /* 0x0000000312127812 */ /* 0x000fda000780c0ff */
[----:B------:R-:W-:Y:S05]  /*0910*/  @!P0 BRA `(.L_x_17) ;  /* 0x0000000400808947 */ /* 0x000fea0003800000 */
[----:B------:R-:W0:Y:S08]  /*0920*/  LDC.64 R12, c[0x0][0x388] ;  /* 0x0000e200ff0c7b82 */ /* 0x000e300000000a00 */
[----:B------:R-:W1:Y:S01]  /*0930*/  LDC.64 R14, c[0x0][0x390] ;  /* 0x0000e400ff0e7b82 */ /* 0x000e620000000a00 */
[----:B0-----:R-:W-:-:S05]  /*0940*/  IMAD.WIDE R12, R19, 0x4, R12 ;  /* 0x00000004130c7825 */ /* 0x001fca00078e020c */
[----:B------:R-:W2:Y:S01]  /*0950*/  LDG.E R7, desc[UR6][R12.64] ;  /* 0x000000060c077981 */ /* 0x000ea2000c1e1900 */
[----:B------:R-:W-:Y:S01]  /*0960*/  BSSY.RECONVERGENT B5, `(.L_x_18) ;  /* 0x000001c000057945 */ /* 0x000fe20003800200 */
[----:B------:R-:W-:Y:S01]  /*0970*/  PRMT R24, R16, 0x7610, R24 ;  /* 0x0000761010187816 */ /* 0x000fe20000000018 */
[----:B------:R-:W-:Y:S02]  /*0980*/  IMAD.MOV.U32 R26, RZ, RZ, R5 ;  /* 0x000000ffff1a7224 */ /* 0x000fe400078e0005 */
[----:B-1----:R-:W-:Y:S01]  /*0990*/  IMAD.WIDE R14, R19, 0x4, R14 ;  /* 0x00000004130e7825 */ /* 0x002fe200078e020e */
[----:B--2---:R-:W-:-:S13]  /*09a0*/  ISETP.GE.AND P0, PT, R7, RZ, PT ;  /* 0x000000ff0700720c */ /* 0x004fda0003f06270 */
[----:B------:R-:W-:Y:S05]  /*09b0*/  @!P0 BRA `(.L_x_19) ;  /* 0x0000000000588947 */ /* 0x000fea0003800000 */
[----:B------:R-:W-:-:S13]  /*09c0*/  ISETP.GE.AND P0, PT, R7, R2, PT ;  /* 0x000000020700720c */ /* 0x000fda0003f06270 */
[----:B------:R-:W-:Y:S05]  /*09d0*/  @!P0 BRA `(.L_x_20) ;  /* 0x0000000000188947 */ /* 0x000fea0003800000 */
[----:B------:R-:W-:Y:S01]  /*09e0*/  IMAD.WIDE.U32 R20, R7, 0x4, R10 ;  /* 0x0000000407147825 */ /* 0x000fe200078e000a */
[----:B------:R-:W2:Y:S05]  /*09f0*/  LDG.E R26, desc[UR6][R14.64] ;  /* 0x000000060e1a7981 */ /* 0x000eaa000c1e1900 */
[----:B------:R-:W2:Y:S01]  /*0a00*/  LDG.E R20, desc[UR6][R20.64] ;  /* 0x0000000614147981 */ /* 0x000ea2000c1e1900 */
[----:B------:R-:W-:Y:S01]  /*0a10*/  PRMT R24, R16, 0x7610, R24 ;  /* 0x0000761010187816 */ /* 0x000fe20000000018 */
[----:B--2---:R-:W-:Y:S01]  /*0a20*/  FFMA R26, -R26, R20, R5 ;  /* 0x000000141a1a7223 */ /* 0x004fe20000000105 */
[----:B------:R-:W-:Y:S06]  /*0a30*/  BRA `(.L_x_19) ;  /* 0x0000000000387947 */ /* 0x000fec0003800000 */
.L_x_20:
[----:B------:R-:W0:Y:S02]  /*0a40*/  LDCU.64 UR4, c[0x0][0x3b8] ;  /* 0x00007700ff0477ac */ /* 0x000e240008000a00 */
[----:B0-----:R-:W-:-:S05]  /*0a50*/  IADD3 R20, P0, PT, R7, UR4, RZ ;  /* 0x0000000407147c10 */ /* 0x001fca000ff1e0ff */
[----:B------:R-:W-:-:S05]  /*0a60*/  IMAD.X R21, RZ, RZ, UR5, P0 ;  /* 0x00000005ff157e24 */ /* 0x000fca00080e06ff */
[----:B------:R-:W2:Y:S01]  /*0a70*/  LDG.E.U8 R20, desc[UR6][R20.64] ;  /* 0x0000000614147981 */ /* 0x000ea2000c1e1100 */
[----:B------:R-:W-:Y:S02]  /*0a80*/  IMAD.MOV.U32 R24, RZ, RZ, 0x1 ;  /* 0x00000001ff187424 */ /* 0x000fe400078e00ff */
[----:B------:R-:W-:Y:S01]  /*0a90*/  IMAD.MOV.U32 R26, RZ, RZ, R5 ;  /* 0x000000ffff1a7224 */ /* 0x000fe200078e0005 */
[----:B--2---:R-:W-:-:S13]  /*0aa0*/  ISETP.NE.AND P0, PT, R20, RZ, PT ;  /* 0x000000ff1400720c */ /* 0x004fda0003f05270 */
[----:B------:R-:W-:Y:S05]  /*0ab0*/  @!P0 BRA `(.L_x_19) ;  /* 0x0000000000188947 */ /* 0x000fea0003800000 */
[----:B------:R-:W0:Y:S01]  /*0ac0*/  LDC.64 R20, c[0x0][0x3b0] ;  /* 0x0000ec00ff147b82 */ /* 0x000e220000000a00 */
[----:B------:R-:W2:Y:S01]  /*0ad0*/  LDG.E R26, desc[UR6][R14.64] ;  /* 0x000000060e1a7981 */ /* 0x000ea2000c1e1900 */
[----:B0-----:R-:W-:-:S06]  /*0ae0*/  IMAD.WIDE.U32 R20, R7, 0x4, R20 ;  /* 0x0000000407147825 */ /* 0x001fcc00078e0014 */
[----:B------:R-:W2:Y:S01]  /*0af0*/  LDG.E R20, desc[UR6][R20.64] ;  /* 0x0000000614147981 */ /* 0x000ea2000c1e1900 */
[----:B------:R-:W-:Y:S01]  /*0b00*/  PRMT R24, R16, 0x7610, R24 ;  /* 0x0000761010187816 */ /* 0x000fe20000000018 */
[----:B--2---:R-:W-:-:S07]  /*0b10*/  FFMA R26, -R26, R20, R5 ;  /* 0x000000141a1a7223 */ /* 0x004fce0000000105 */
.L_x_19:
[----:B------:R-:W-:Y:S05]  /*0b20*/  BSYNC.RECONVERGENT B5 ;  /* 0x0000000000057941 */ /* 0x000fea0003800200 */
.L_x_18:
[----:B------:R-:W-:Y:S01]  /*0b30*/  ISETP.NE.AND P0, PT, R18, 0x1, PT ;  /* 0x000000011200780c */ /* 0x000fe20003f05270 */
[----:B------:R-:W-:-:S12]  /*0b40*/  VIADD R7, R19, 0x1 ;  /* 0x0000000113077836 */ /* 0x000fd80000000000 */
[----:B------:R-:W-:Y:S05]  /*0b50*/  @!P0 BRA `(.L_x_17) ;  /* 0x0000000000f08947 */ /* 0x000fea0003800000 */
[----:B------:R-:W2:Y:S01]  /*0b60*/  LDG.E R7, desc[UR6][R12.64+0x4] ;  /* 0x000004060c077981 */ /* 0x000ea2000c1e1900 */
[----:B------:R-:W-:Y:S01]  /*0b70*/  BSSY.RECONVERGENT B5, `(.L_x_21) ;  /* 0x000001a000057945 */ /* 0x000fe20003800200 */
[----:B------:R-:W-:Y:S02]  /*0b80*/  PRMT R17, R24, 0x7610, R17 ;  /* 0x0000761018117816 */ /* 0x000fe40000000011 */
[----:B--2---:R-:W-:-:S13]  /*0b90*/  ISETP.GE.AND P0, PT, R7, RZ, PT ;  /* 0x000000ff0700720c */ /* 0x004fda0003f06270 */
[----:B------:R-:W-:Y:S05]  /*0ba0*/  @!P0 BRA `(.L_x_22) ;  /* 0x0000000000588947 */ /* 0x000fea0003800000 */
[----:B------:R-:W-:-:S13]  /*0bb0*/  ISETP.GE.AND P0, PT, R7, R2, PT ;  /* 0x000000020700720c */ /* 0x000fda0003f06270 */
[----:B------:R-:W-:Y:S05]  /*0bc0*/  @!P0 BRA `(.L_x_23) ;  /* 0x0000000000188947 */ /* 0x000fea0003800000 */
[----:B------:R-:W-:Y:S02]  /*0bd0*/  IMAD.WIDE.U32 R16, R7, 0x4, R10 ;  /* 0x0000000407107825 */ /* 0x000fe400078e000a */
[----:B------:R-:W2:Y:S04]  /*0be0*/  LDG.E R7, desc[UR6][R14.64+0x4] ;  /* 0x000004060e077981 */ /* 0x000ea8000c1e1900 */
[----:B------:R0:W2:Y:S02]  /*0bf0*/  LDG.E R16, desc[UR6][R16.64] ;  /* 0x0000000610107981 */ /* 0x0000a4000c1e1900 */
[----:B0-----:R-:W-:Y:S01]  /*0c00*/  PRMT R17, R24, 0x7610, R17 ;  /* 0x0000761018117816 */ /* 0x001fe20000000011 */
[----:B--2---:R-:W-:Y:S01]  /*0c10*/  FFMA R26, -R7, R16, R26 ;  /* 0x00000010071a7223 */ /* 0x004fe2000000011a */
[----:B------:R-:W-:Y:S06]  /*0c20*/  BRA `(.L_x_22) ;  /* 0x0000000000387947 */ /* 0x000fec0003800000 */
.L_x_23:
[----:B------:R-:W0:Y:S02]  /*0c30*/  LDCU.64 UR4, c[0x0][0x3b8] ;  /* 0x00007700ff0477ac */ /* 0x000e240008000a00 */
[----:B0-----:R-:W-:-:S05]  /*0c40*/  IADD3 R16, P0, PT, R7, UR4, RZ ;  /* 0x0000000407107c10 */ /* 0x001fca000ff1e0ff */
[----:B------:R-:W-:-:S05]  /*0c50*/  IMAD.X R17, RZ, RZ, UR5, P0 ;  /* 0x00000005ff117e24 */ /* 0x000fca00080e06ff */
[----:B------:R0:W2:Y:S01]  /*0c60*/  LDG.E.U8 R16, desc[UR6][R16.64] ;  /* 0x0000000610107981 */ /* 0x0000a2000c1e1100 */
[----:B------:R-:W-:-:S05]  /*0c70*/  IMAD.MOV.U32 R20, RZ, RZ, 0x1 ;  /* 0x00000001ff147424 */ /* 0x000fca00078e00ff */
[----:B0-----:R-:W-:Y:S02]  /*0c80*/  PRMT R17, R20, 0x7610, R17 ;  /* 0x0000761014117816 */ /* 0x001fe40000000011 */
[----:B--2---:R-:W-:-:S13]  /*0c90*/  ISETP.NE.AND P0, PT, R16, RZ, PT ;  /* 0x000000ff1000720c */ /* 0x004fda0003f05270 */
[----:B------:R-:W-:Y:S05]  /*0ca0*/  @!P0 BRA `(.L_x_22) ;  /* 0x0000000000188947 */ /* 0x000fea0003800000 */
[----:B------:R-:W0:Y:S01]  /*0cb0*/  LDC.64 R16, c[0x0][0x3b0] ;  /* 0x0000ec00ff107b82 */ /* 0x000e220000000a00 */
[----:B------:R-:W2:Y:S01]  /*0cc0*/  LDG.E R21, desc[UR6][R14.64+0x4] ;  /* 0x000004060e157981 */ /* 0x000ea2000c1e1900 */
[----:B0-----:R-:W-:-:S05]  /*0cd0*/  IMAD.WIDE.U32 R16, R7, 0x4, R16 ;  /* 0x0000000407107825 */ /* 0x001fca00078e0010 */
[----:B------:R0:W2:Y:S02]  /*0ce0*/  LDG.E R7, desc[UR6][R16.64] ;  /* 0x0000000610077981 */ /* 0x0000a4000c1e1900 */
[----:B0-----:R-:W-:Y:S01]  /*0cf0*/  PRMT R17, R24, 0x7610, R17 ;  /* 0x0000761018117816 */ /* 0x001fe20000000011 */
[----:B--2---:R-:W-:-:S07]  /*0d00*/  FFMA R26, -R21, R7, R26 ;  /* 0x00000007151a7223 */ /* 0x004fce000000011a */
.L_x_22:
[----:B------:R-:W-:Y:S05]  /*0d10*/  BSYNC.RECONVERGENT B5 ;  /* 0x0000000000057941 */ /* 0x000fea0003800200 */
.L_x_21:
[----:B------:R-:W-:Y:S01]  /*0d20*/  ISETP.NE.AND P0, PT, R18, 0x2, PT ;  /* 0x000000021200780c */ /* 0x000fe20003f05270 */
[----:B------:R-:W-:Y:S01]  /*0d30*/  VIADD R7, R19, 0x2 ;  /* 0x0000000213077836 */ /* 0x000fe20000000000 */
[----:B------:R-:W-:-:S11]  /*0d40*/  PRMT R24, R17, 0x7610, R24 ;  /* 0x0000761011187816 */ /* 0x000fd60000000018 */
        /* <DEDUP_REMOVED lines=14> */
.L_x_26:
[----:B------:R-:W0:Y:S02]  /*0e30*/  LDCU.64 UR4, c[0x0][0x3b8] ;  /* 0x00007700ff0477ac */ /* 0x000e240008000a00 */
[----:B0-----:R-:W-:-:S05]  /*0e40*/  IADD3 R10, P0, PT, R13, UR4, RZ ;  /* 0x000000040d0a7c10 */ /* 0x001fca000ff1e0ff */
[----:B------:R-:W-:-:S05]  /*0e50*/  IMAD.X R11, RZ, RZ, UR5, P0 ;  /* 0x00000005ff0b7e24 */ /* 0x000fca00080e06ff */
[----:B------:R-:W2:Y:S01]  /*0e60*/  LDG.E.U8 R10, desc[UR6][R10.64] ;  /* 0x000000060a0a7981 */ /* 0x000ea2000c1e1100 */
[----:B------:R-:W-:Y:S01]  /*0e70*/  IMAD.MOV.U32 R24, RZ, RZ, 0x1 ;  /* 0x00000001ff187424 */ /* 0x000fe200078e00ff */
        /* <DEDUP_REMOVED lines=8> */
.L_x_25:
[----:B------:R-:W-:Y:S05]  /*0f00*/  BSYNC.RECONVERGENT B5 ;  /* 0x0000000000057941 */ /* 0x000fea0003800200 */
.L_x_24:
[----:B------:R-:W-:-:S07]  /*0f10*/  VIADD R7, R19, 0x3 ;  /* 0x0000000313077836 */ /* 0x000fce0000000000 */
.L_x_17:
[----:B------:R-:W-:Y:S05]  /*0f20*/  BSYNC.RECONVERGENT B4 ;  /* 0x0000000000047941 */ /* 0x000fea0003800200 */
.L_x_16:
[----:B------:R-:W0:Y:S01]  /*0f30*/  LDC.64 R10, c[0x0][0x3a0] ;  /* 0x0000e800ff0a7b82 */ /* 0x000e220000000a00 */
[----:B------:R-:W-:-:S05]  /*0f40*/  IMAD.IADD R18, R19, 0x1, -R4 ;  /* 0x0000000113127824 */ /* 0x000fca00078e0a04 */
[----:B------:R-:W-:Y:S02]  /*0f50*/  ISETP.GT.U32.AND P0, PT, R18, -0x4, PT ;  /* 0xfffffffc1200780c */ /* 0x000fe40003f04070 */
[----:B------:R-:W1:Y:S08]  /*0f60*/  LDC.64 R12, c[0x0][0x3b0] ;  /* 0x0000ec00ff0c7b82 */ /* 0x000e700000000a00 */
[----:B------:R-:W2:Y:S08]  /*0f70*/  LDC.64 R14, c[0x0][0x388] ;  /* 0x0000e200ff0e7b82 */ /* 0x000eb00000000a00 */
[----:B------:R-:W3:Y:S01]  /*0f80*/  LDC.64 R16, c[0x0][0x390] ;  /* 0x0000e400ff107b82 */ /* 0x000ee20000000a00 */
[----:B------:R-:W-:Y:S05]  /*0f90*/  @P0 BRA `(.L_x_15) ;  /* 0x0000000400bc0947 */ /* 0x000fea0003800000 */
.L_x_39:
[----:B--2---:R-:W-:-:S05]  /*0fa0*/  IMAD.WIDE R18, R7, 0x4, R14 ;  /* 0x0000000407127825 */ /* 0x004fca00078e020e */
[----:B------:R-:W2:Y:S01]  /*0fb0*/  LDG.E R25, desc[UR6][R18.64] ;  /* 0x0000000612197981 */ /* 0x000ea2000c1e1900 */
[C---:B---3--:R-:W-:Y:S01]  /*0fc0*/  IMAD.WIDE R20, R7.reuse, 0x4, R16 ;  /* 0x0000000407147825 */ /* 0x048fe200078e0210 */
[----:B------:R-:W-:Y:S01]  /*0fd0*/  BSSY.RECONVERGENT B4, `(.L_x_27) ;  /* 0x000001a000047945 */ /* 0x000fe20003800200 */
[----:B------:R-:W-:Y:S02]  /*0fe0*/  PRMT R27, R24, 0x7610, R27 ;  /* 0x00007610181b7816 */ /* 0x000fe4000000001b */
[----:B------:R-:W-:-:S05]  /*0ff0*/  VIADD R7, R7, 0x4 ;  /* 0x0000000407077836 */ /* 0x000fca0000000000 */
[----:B------:R-:W-:Y:S02]  /*1000*/  ISETP.NE.AND P0, PT, R7, R4, PT ;  /* 0x000000040700720c */ /* 0x000fe40003f05270 */
[----:B--2---:R-:W-:-:S13]  /*1010*/  ISETP.GE.AND P1, PT, R25, RZ, PT ;  /* 0x000000ff1900720c */ /* 0x004fda0003f26270 */
[----:B------:R-:W-:Y:S05]  /*1020*/  @!P1 BRA `(.L_x_28) ;  /* 0x0000000000509947 */ /* 0x000fea0003800000 */
[----:B------:R-:W-:-:S13]  /*1030*/  ISETP.GE.AND P1, PT, R25, R2, PT ;  /* 0x000000021900720c */ /* 0x000fda0003f26270 */
[----:B------:R-:W-:Y:S05]  /*1040*/  @P1 BRA `(.L_x_29) ;  /* 0x0000000000341947 */ /* 0x000fea0003800000 */
[----:B------:R-:W2:Y:S02]  /*1050*/  LDCU.64 UR4, c[0x0][0x3b8] ;  /* 0x00007700ff0477ac */ /* 0x000ea40008000a00 */
[----:B--2---:R-:W-:-:S05]  /*1060*/  IADD3 R22, P1, PT, R25, UR4, RZ ;  /* 0x0000000419167c10 */ /* 0x004fca000ff3e0ff */
[----:B------:R-:W-:-:S05]  /*1070*/  IMAD.X R23, RZ, RZ, UR5, P1 ;  /* 0x00000005ff177e24 */ /* 0x000fca00088e06ff */
[----:B------:R-:W2:Y:S01]  /*1080*/  LDG.E.U8 R22, desc[UR6][R22.64] ;  /* 0x0000000616167981 */ /* 0x000ea2000c1e1100 */
[----:B------:R-:W-:Y:S01]  /*1090*/  IMAD.MOV.U32 R27, RZ, RZ, 0x1 ;  /* 0x00000001ff1b7424 */ /* 0x000fe200078e00ff */
[----:B--2---:R-:W-:-:S13]  /*10a0*/  ISETP.NE.AND P1, PT, R22, RZ, PT ;  /* 0x000000ff1600720c */ /* 0x004fda0003f25270 */
[----:B------:R-:W-:Y:S05]  /*10b0*/  @!P1 BRA `(.L_x_28) ;  /* 0x00000000002c9947 */ /* 0x000fea0003800000 */
[----:B-1----:R-:W-:Y:S02]  /*10c0*/  IMAD.WIDE.U32 R22, R25, 0x4, R12 ;  /* 0x0000000419167825 */ /* 0x002fe400078e000c */
[----:B------:R-:W2:Y:S04]  /*10d0*/  LDG.E R25, desc[UR6][R20.64] ;  /* 0x0000000614197981 */ /* 0x000ea8000c1e1900 */
[----:B------:R-:W2:Y:S01]  /*10e0*/  LDG.E R22, desc[UR6][R22.64] ;  /* 0x0000000616167981 */ /* 0x000ea2000c1e1900 */
[----:B------:R-:W-:Y:S01]  /*10f0*/  PRMT R27, R24, 0x7610, R27 ;  /* 0x00007610181b7816 */ /* 0x000fe2000000001b */
[----:B--2---:R-:W-:Y:S01]  /*1100*/  FFMA R26, -R25, R22, R26 ;  /* 0x00000016191a7223 */ /* 0x004fe2000000011a */
[----:B------:R-:W-:Y:S06]  /*1110*/  BRA `(.L_x_28) ;  /* 0x0000000000147947 */ /* 0x000fec0003800000 */
.L_x_29:
[----:B0-----:R-:W-:Y:S02]  /*1120*/  IMAD.WIDE.U32 R22, R25, 0x4, R10 ;  /* 0x0000000419167825 */ /* 0x001fe400078e000a */
[----:B------:R-:W2:Y:S04]  /*1130*/  LDG.E R25, desc[UR6][R20.64] ;  /* 0x0000000614197981 */ /* 0x000ea8000c1e1900 */
[----:B------:R-:W2:Y:S01]  /*1140*/  LDG.E R23, desc[UR6][R22.64] ;  /* 0x0000000616177981 */ /* 0x000ea2000c1e1900 */
[----:B------:R-:W-:Y:S01]  /*1150*/  PRMT R27, R24, 0x7610, R27 ;  /* 0x00007610181b7816 */ /* 0x000fe2000000001b */
[----:B--2---:R-:W-:-:S07]  /*1160*/  FFMA R26, -R25, R23, R26 ;  /* 0x00000017191a7223 */ /* 0x004fce000000011a */
.L_x_28:
[----:B------:R-:W-:Y:S05]  /*1170*/  BSYNC.RECONVERGENT B4 ;  /* 0x0000000000047941 */ /* 0x000fea0003800200 */
.L_x_27:
[----:B------:R-:W2:Y:S01]  /*1180*/  LDG.E R29, desc[UR6][R18.64+0x4] ;  /* 0x00000406121d7981 */ /* 0x000ea2000c1e1900 */
[----:B------:R-:W-:Y:S01]  /*1190*/  BSSY.RECONVERGENT B4, `(.L_x_30) ;  /* 0x0000019000047945 */ /* 0x000fe20003800200 */
[----:B------:R-:W-:Y:S02]  /*11a0*/  PRMT R27, R27, 0x5410, R27 ;  /* 0x000054101b1b7816 */ /* 0x000fe4000000001b */
[----:B--2---:R-:W-:-:S13]  /*11b0*/  ISETP.GE.AND P1, PT, R29, RZ, PT ;  /* 0x000000ff1d00720c */ /* 0x004fda0003f26270 */
[----:B------:R-:W-:Y:S05]  /*11c0*/  @!P1 BRA `(.L_x_31) ;  /* 0x0000000000549947 */ /* 0x000fea0003800000 */
[----:B------:R-:W-:-:S13]  /*11d0*/  ISETP.GE.AND P1, PT, R29, R2, PT ;  /* 0x000000021d00720c */ /* 0x000fda0003f26270 */
[----:B------:R-:W-:Y:S05]  /*11e0*/  @!P1 BRA `(.L_x_32) ;  /* 0x0000000000189947 */ /* 0x000fea0003800000 */
[----:B0-----:R-:W-:Y:S01]  /*11f0*/  IMAD.WIDE.U32 R22, R29, 0x4, R10 ;  /* 0x000000041d167825 */ /* 0x001fe200078e000a */
[----:B------:R-:W2:Y:S05]  /*1200*/  LDG.E R25, desc[UR6][R20.64+0x4] ;  /* 0x0000040614197981 */ /* 0x000eaa000c1e1900 */
[----:B------:R-:W2:Y:S01]  /*1210*/  LDG.E R22, desc[UR6][R22.64] ;  /* 0x0000000616167981 */ /* 0x000ea2000c1e1900 */
[----:B------:R-:W-:Y:S01]  /*1220*/  PRMT R27, R27, 0x5410, R27 ;  /* 0x000054101b1b7816 */ /* 0x000fe2000000001b */
[----:B--2---:R-:W-:Y:S01]  /*1230*/  FFMA R26, -R25, R22, R26 ;  /* 0x00000016191a7223 */ /* 0x004fe2000000011a */
[----:B------:R-:W-:Y:S06]  /*1240*/  BRA `(.L_x_31) ;  /* 0x0000000000347947 */ /* 0x000fec0003800000 */
.L_x_32:
[----:B------:R-:W2:Y:S02]  /*1250*/  LDCU.64 UR4, c[0x0][0x3b8] ;  /* 0x00007700ff0477ac */ /* 0x000ea40008000a00 */
[----:B--2---:R-:W-:-:S05]  /*1260*/  IADD3 R24, P1, PT, R29, UR4, RZ ;  /* 0x000000041d187c10 */ /* 0x004fca000ff3e0ff */
[----:B------:R-:W-:-:S05]  /*1270*/  IMAD.X R25, RZ, RZ, UR5, P1 ;  /* 0x00000005ff197e24 */ /* 0x000fca00088e06ff */
[----:B------:R-:W2:Y:S02]  /*1280*/  LDG.E.U8 R24, desc[UR6][R24.64] ;  /* 0x0000000618187981 */ /* 0x000ea4000c1e1100 */
[----:B--2---:R-:W-:-:S13]  /*1290*/  ISETP.NE.AND P1, PT, R24, RZ, PT ;  /* 0x000000ff1800720c */ /* 0x004fda0003f25270 */
[----:B------:R-:W2:Y:S02]  /*12a0*/  @P1 LDC.64 R22, c[0x0][0x3b0] ;  /* 0x0000ec00ff161b82 */ /* 0x000ea40000000a00 */
[----:B--2---:R-:W-:Y:S02]  /*12b0*/  @P1 IMAD.WIDE.U32 R22, R29, 0x4, R22 ;  /* 0x000000041d161825 */ /* 0x004fe400078e0016 */
[----:B------:R-:W2:Y:S04]  /*12c0*/  @P1 LDG.E R29, desc[UR6][R20.64+0x4] ;  /* 0x00000406141d1981 */ /* 0x000ea8000c1e1900 */
[----:B------:R-:W2:Y:S01]  /*12d0*/  @P1 LDG.E R23, desc[UR6][R22.64] ;  /* 0x0000000616171981 */ /* 0x000ea2000c1e1900 */
[----:B------:R-:W-:-:S05]  /*12e0*/  IMAD.MOV.U32 R28, RZ, RZ, 0x1 ;  /* 0x00000001ff1c7424 */ /* 0x000fca00078e00ff */
[----:B------:R-:W-:-:S04]  /*12f0*/  PRMT R27, R27, 0x5410, R28 ;  /* 0x000054101b1b7816 */ /* 0x000fc8000000001c */
[----:B------:R-:W-:Y:S01]  /*1300*/  @P1 PRMT R27, R27, 0x5410, R27 ;  /* 0x000054101b1b1816 */ /* 0x000fe2000000001b */
[----:B--2---:R-:W-:-:S07]  /*1310*/  @P1 FFMA R26, -R29, R23, R26 ;  /* 0x000000171d1a1223 */ /* 0x004fce000000011a */
.L_x_31:
[----:B------:R-:W-:Y:S05]  /*1320*/  BSYNC.RECONVERGENT B4 ;  /* 0x0000000000047941 */ /* 0x000fea0003800200 */
.L_x_30:
        /* <DEDUP_REMOVED lines=9> */
[----:B------:R0:W2:Y:S02]  /*13c0*/  LDG.E R22, desc[UR6][R22.64] ;  /* 0x0000000616167981 */ /* 0x0000a4000c1e1900 */
[----:B0-----:R-:W-:Y:S01]  /*13d0*/  PRMT R23, R27, 0x7632, R23 ;  /* 0x000076321b177816 */ /* 0x001fe20000000017 */
[----:B--2---:R-:W-:Y:S01]  /*13e0*/  FFMA R26, -R25, R22, R26 ;  /* 0x00000016191a7223 */ /* 0x004fe2000000011a */
[----:B------:R-:W-:Y:S06]  /*13f0*/  BRA `(.L_x_34) ;  /* 0x0000000000347947 */ /* 0x000fec0003800000 */
.L_x_35:
        /* <DEDUP_REMOVED lines=13> */
.L_x_34:
[----:B------:R-:W-:Y:S05]  /*14d0*/  BSYNC.RECONVERGENT B4 ;  /* 0x0000000000047941 */ /* 0x000fea0003800200 */
.L_x_33:
        /* <DEDUP_REMOVED lines=13> */
.L_x_38:
[----:B------:R-:W2:Y:S02]  /*15b0*/  LDCU.64 UR4, c[0x0][0x3b8] ;  /* 0x00007700ff0477ac */ /* 0x000ea40008000a00 */
[----:B--2---:R-:W-:-:S05]  /*15c0*/  IADD3 R18, P1, PT, R25, UR4, RZ ;  /* 0x0000000419127c10 */ /* 0x004fca000ff3e0ff */
[----:B------:R-:W-:-:S05]  /*15d0*/  IMAD.X R19, RZ, RZ, UR5, P1 ;  /* 0x00000005ff137e24 */ /* 0x000fca00088e06ff */
[----:B------:R-:W2:Y:S01]  /*15e0*/  LDG.E.U8 R18, desc[UR6][R18.64] ;  /* 0x0000000612127981 */ /* 0x000ea2000c1e1100 */
[----:B------:R-:W-:Y:S01]  /*15f0*/  IMAD.MOV.U32 R24, RZ, RZ, 0x1 ;  /* 0x00000001ff187424 */ /* 0x000fe200078e00ff */
[----:B--2---:R-:W-:-:S13]  /*1600*/  ISETP.NE.AND P1, PT, R18, RZ, PT ;  /* 0x000000ff1200720c */ /* 0x004fda0003f25270 */
[----:B------:R-:W-:Y:S05]  /*1610*/  @!P1 BRA `(.L_x_37) ;  /* 0x0000000000149947 */ /* 0x000fea0003800000 */
[----:B-1----:R-:W-:Y:S01]  /*1620*/  IMAD.WIDE.U32 R18, R25, 0x4, R12 ;  /* 0x0000000419127825 */ /* 0x002fe200078e000c */
[----:B------:R-:W2:Y:S05]  /*1630*/  LDG.E R21, desc[UR6][R20.64+0xc] ;  /* 0x00000c0614157981 */ /* 0x000eaa000c1e1900 */
[----:B------:R-:W2:Y:S01]  /*1640*/  LDG.E R19, desc[UR6][R18.64] ;  /* 0x0000000612137981 */ /* 0x000ea2000c1e1900 */
[----:B------:R-:W-:Y:S01]  /*1650*/  PRMT R24, R23, 0x7610, R24 ;  /* 0x0000761017187816 */ /* 0x000fe20000000018 */
[----:B--2---:R-:W-:-:S07]  /*1660*/  FFMA R26, -R21, R19, R26 ;  /* 0x00000013151a7223 */ /* 0x004fce000000011a */
.L_x_37:
[----:B------:R-:W-:Y:S05]  /*1670*/  BSYNC.RECONVERGENT B4 ;  /* 0x0000000000047941 */ /* 0x000fea0003800200 */
.L_x_36:
[----:B------:R-:W-:Y:S05]  /*1680*/  @P0 BRA `(.L_x_39) ;  /* 0xfffffff800440947 */ /* 0x000fea000383ffff */
.L_x_15:
[----:B------:R-:W-:Y:S05]  /*1690*/  BSYNC.RECONVERGENT B0 ;  /* 0x0000000000007941 */ /* 0x000fea0003800200 */
.L_x_14:
[----:B------:R-:W-:Y:S01]  /*16a0*/  LOP3.LUT P0, RZ, R24, 0xff, RZ, 0xc0, !PT ;  /* 0x000000ff18ff7812 */ /* 0x000fe2000780c0ff */
[----:B---3--:R-:W-:-:S12]  /*16b0*/  IMAD.MOV.U32 R16, RZ, RZ, 0x1 ;  /* 0x00000001ff107424 */ /* 0x008fd800078e00ff */
[----:B------:R-:W-:Y:S05]  /*16c0*/  @P0 BRA `(.L_x_13) ;  /* 0x0000000000680947 */ /* 0x000fea0003800000 */
[----:B-----5:R-:W0:Y:S01]  /*16d0*/  MUFU.RCP R7, R6 ;  /* 0x0000000600077308 */ /* 0x020e220000001000 */
[----:B------:R-:W-:Y:S01]  /*16e0*/  FFMA R4, R5, R6, R26 ;  /* 0x0000000605047223 */ /* 0x000fe2000000001a */
[----:B------:R-:W-:Y:S01]  /*16f0*/  BSSY.RECONVERGENT B0, `(.L_x_40) ;  /* 0x000000d000007945 */ /* 0x000fe20003800200 */
[----:B------:R-:W-:-:S05]  /*1700*/  SHF.R.S32.HI R5, RZ, 0x1f, R2 ;  /* 0x0000001fff057819 */ /* 0x000fca0000011402 */
[----:B------:R-:W3:Y:S01]  /*1710*/  FCHK P0, R4, R6 ;  /* 0x0000000604007302 */ /* 0x000ee20000000000 */
[----:B0-----:R-:W-:-:S04]  /*1720*/  FFMA R10, -R6, R7, 1 ;  /* 0x3f800000060a7423 */ /* 0x001fc80000000107 */
[----:B------:R-:W-:-:S04]  /*1730*/  FFMA R7, R7, R10, R7 ;  /* 0x0000000a07077223 */ /* 0x000fc80000000007 */
[----:B------:R-:W-:-:S04]  /*1740*/  FFMA R10, R4, R7, RZ ;  /* 0x00000007040a7223 */ /* 0x000fc800000000ff */
[----:B------:R-:W-:-:S04]  /*1750*/  FFMA R11, -R6, R10, R4 ;  /* 0x0000000a060b7223 */ /* 0x000fc80000000104 */
[----:B------:R-:W-:Y:S01]  /*1760*/  FFMA R11, R7, R11, R10 ;  /* 0x0000000b070b7223 */ /* 0x000fe2000000000a */
[----:B---3--:R-:W-:Y:S06]  /*1770*/  @!P0 BRA `(.L_x_41) ;  /* 0x0000000000108947 */ /* 0x008fec0003800000 */
[----:B------:R-:W-:Y:S01]  /*1780*/  IMAD.MOV.U32 R7, RZ, RZ, R6 ;  /* 0x000000ffff077224 */ /* 0x000fe200078e0006 */
[----:B------:R-:W-:-:S07]  /*1790*/  MOV R10, 0x17b0 ;  /* 0x000017b0000a7802 */ /* 0x000fce0000000f00 */
[----:B-12---:R-:W-:Y:S05]  /*17a0*/  CALL.REL.NOINC `($__internal_0_$__cuda_sm3x_div_rn_noftz_f32_slowpath) ;  /* 0x0000001000fc7944 */ /* 0x006fea0003c00000 */
[----:B------:R-:W-:-:S07]  /*17b0*/  IMAD.MOV.U32 R11, RZ, RZ, R4 ;  /* 0x000000ffff0b7224 */ /* 0x000fce00078e0004 */
.L_x_41:
[----:B------:R-:W-:Y:S05]  /*17c0*/  BSYNC.RECONVERGENT B0 ;  /* 0x0000000000007941 */ /* 0x000fea0003800200 */
.L_x_40:
[----:B------:R-:W0:Y:S01]  /*17d0*/  LDC.64 R6, c[0x0][0x3b0] ;  /* 0x0000ec00ff067b82 */ /* 0x000e220000000a00 */
[----:B------:R-:W3:Y:S01]  /*17e0*/  LDCU.64 UR4, c[0x0][0x3b8] ;  /* 0x00007700ff0477ac */ /* 0x000ee20008000a00 */
[----:B------:R-:W-:Y:S01]  /*17f0*/  IMAD.MOV.U32 R10, RZ, RZ, 0x1 ;  /* 0x00000001ff0a7424 */ /* 0x000fe200078e00ff */
[----:B------:R-:W-:Y:S02]  /*1800*/  PRMT R16, RZ, 0x7610, R16 ;  /* 0x00007610ff107816 */ /* 0x000fe40000000010 */
[----:B---3--:R-:W-:-:S04]  /*1810*/  IADD3 R4, P0, PT, R2, UR4, RZ ;  /* 0x0000000402047c10 */ /* 0x008fc8000ff1e0ff */
[----:B------:R-:W-:Y:S01]  /*1820*/  IADD3.X R5, PT, PT, R5, UR5, RZ, P0, !PT ;  /* 0x0000000505057c10 */ /* 0x000fe200087fe4ff */
[----:B0-----:R-:W-:-:S05]  /*1830*/  IMAD.WIDE R6, R2, 0x4, R6 ;  /* 0x0000000402067825 */ /* 0x001fca00078e0206 */
[----:B------:R3:W-:Y:S04]  /*1840*/  STG.E desc[UR6][R6.64], R11 ;  /* 0x0000000b06007986 */ /* 0x0007e8000c101906 */
[----:B------:R3:W-:Y:S04]  /*1850*/  STG.E.U8 desc[UR6][R4.64], R10 ;  /* 0x0000000a04007986 */ /* 0x0007e8000c101106 */
[----:B------:R3:W-:Y:S02]  /*1860*/  STG.E.U8 desc[UR6][R8.64], R10 ;  /* 0x0000000a08007986 */ /* 0x0007e4000c101106 */
.L_x_13:
[----:B------:R-:W-:Y:S05]  /*1870*/  BSYNC.RECONVERGENT B1 ;  /* 0x0000000000017941 */ /* 0x000fea0003800200 */
.L_x_12:
[----:B------:R-:W-:-:S05]  /*1880*/  VIADD R2, R2, 0x1 ;  /* 0x0000000102027836 */ /* 0x000fca0000000000 */
[----:B------:R-:W-:-:S13]  /*1890*/  ISETP.GE.AND P0, PT, R2, R3, PT ;  /* 0x000000030200720c */ /* 0x000fda0003f06270 */
[----:B------:R-:W-:Y:S05]  /*18a0*/  @!P0 BRA `(.L_x_42) ;  /* 0xffffffec00a88947 */ /* 0x000fea000383ffff */
[----:B------:R-:W-:Y:S05]  /*18b0*/  BSYNC.RECONVERGENT B2 ;  /* 0x0000000000027941 */ /* 0x000fea0003800200 */
.L_x_11:
[----:B------:R-:W-:Y:S01]  /*18c0*/  LOP3.LUT P0, RZ, R16, 0xff, RZ, 0xc0, !PT ;  /* 0x000000ff10ff7812 */ /* 0x000fe2000780c0ff */
[----:B------:R-:W-:Y:S01]  /*18d0*/  IMAD.MOV.U32 R2, RZ, RZ, R0 ;  /* 0x000000ffff027224 */ /* 0x000fe200078e0000 */
[----:B------:R-:W-:-:S11]  /*18e0*/  PRMT R16, RZ, 0x7610, R16 ;  /* 0x00007610ff107816 */ /* 0x000fd60000000010 */
[----:B------:R-:W-:Y:S05]  /*18f0*/  @P0 BRA `(.L_x_43) ;  /* 0xffffffec00900947 */ /* 0x000fea000383ffff */
.L_x_10:
[----:B------:R-:W-:Y:S05]  /*1900*/  BSYNC.RECONVERGENT B3 ;  /* 0x0000000000037941 */ /* 0x000fea0003800200 */
.L_x_9:
[----:B------:R-:W-:Y:S01]  /*1910*/  BAR.SYNC.DEFER_BLOCKING 0x0 ;  /* 0x0000000000007b1d */ /* 0x000fe20000010000 */
[----:B------:R-:W-:-:S13]  /*1920*/  ISETP.GE.AND P0, PT, R0, R3, PT ;  /* 0x000000030000720c */ /* 0x000fda0003f06270 */
[----:B------:R-:W-:Y:S05]  /*1930*/  @P0 EXIT ;  /* 0x000000000000094d */ /* 0x000fea0003800000 */
[----:B------:R-:W4:Y:S01]  /*1940*/  LDCU.64 UR4, c[0x0][0x390] ;  /* 0x00007200ff0477ac */ /* 0x000f220008000a00 */
[----:B------:R-:W-:Y:S01]  /*1950*/  PRMT R21, RZ, 0x7610, R21 ;  /* 0x00007610ff157816 */ /* 0x000fe20000000015 */
[----:B------:R-:W-:Y:S01]  /*1960*/  IMAD.MOV.U32 R2, RZ, RZ, R3 ;  /* 0x000000ffff027224 */ /* 0x000fe200078e0003 */
[----:B----4-:R-:W-:-:S04]  /*1970*/  UIADD3 UR4, UP0, UPT, UR4, 0x8, URZ ;  /* 0x0000000804047890 */ /* 0x010fc8000ff1e0ff */
[----:B------:R-:W-:-:S12]  /*1980*/  UIADD3.X UR5, UPT, UPT, URZ, UR5, URZ, UP0, !UPT ;  /* 0x00000005ff057290 */ /* 0x000fd800087fe4ff */
.L_x_76:
[----:B012--5:R-:W-:Y:S01]  /*1990*/  BSSY.RECONVERGENT B2, `(.L_x_44) ;  /* 0x000011b000027945 */ /* 0x027fe20003800200 */
.L_x_75:
[----:B------:R-:W3:Y:S02]  /*19a0*/  LDCU.64 UR8, c[0x0][0x3c0] ;  /* 0x00007800ff0877ac */ /* 0x000ee40008000a00 */
[----:B--23--:R-:W-:-:S04]  /*19b0*/  IADD3 R8, P0, PT, R2, UR8, RZ ;  /* 0x0000000802087c10 */ /* 0x00cfc8000ff1e0ff */
[----:B------:R-:W-:-:S05]  /*19c0*/  LEA.HI.X.SX32 R9, R2, UR9, 0x1, P0 ;  /* 0x0000000902097c11 */ /* 0x000fca00080f0eff */
[----:B012---:R-:W2:Y:S01]  /*19d0*/  LDG.E.U8 R4, desc[UR6][R8.64+-0x1] ;  /* 0xffffff0608047981 */ /* 0x007ea2000c1e1100 */
[----:B------:R-:W-:Y:S01]  /*19e0*/  BSSY.RECONVERGENT B1, `(.L_x_45) ;  /* 0x0000112000017945 */ /* 0x000fe20003800200 */
[----:B------:R-:W-:Y:S01]  /*19f0*/  VIADD R5, R2, 0xffffffff ;  /* 0xffffffff02057836 */ /* 0x000fe20000000000 */
[----:B--2---:R-:W-:-:S13]  /*1a00*/  ISETP.NE.AND P0, PT, R4, RZ, PT ;  /* 0x000000ff0400720c */ /* 0x004fda0003f05270 */
[----:B-----5:R-:W-:Y:S05]  /*1a10*/  @!P0 BRA `(.L_x_46) ;  /* 0x0000001000388947 */ /* 0x020fea0003800000 */
[----:B------:R-:W0:Y:S08]  /*1a20*/  LDC.64 R16, c[0x0][0x380] ;  /* 0x0000e000ff107b82 */ /* 0x000e300000000a00 */
[----:B------:R-:W1:Y:S08]  /*1a30*/  LDC.64 R12, c[0x0][0x3b0] ;  /* 0x0000ec00ff0c7b82 */ /* 0x000e700000000a00 */
[----:B-----5:R-:W2:Y:S01]  /*1a40*/  LDC.64 R6, c[0x0][0x3a8] ;  /* 0x0000ea00ff067b82 */ /* 0x020ea20000000a00 */
        /* <DEDUP_REMOVED lines=31> */
[----:B------:R-:W0:Y:S02]  /*1c40*/  LDCU.64 UR8, c[0x0][0x3b8] ;  /* 0x00007700ff0877ac */ /* 0x000e240008000a00 */
[----:B0-----:R-:W-:-:S05]  /*1c50*/  IADD3 R18, P0, PT, R25, UR8, RZ ;  /* 0x0000000819127c10 */ /* 0x001fca000ff1e0ff */
[----:B------:R-:W-:-:S05]  /*1c60*/  IMAD.X R19, RZ, RZ, UR9, P0 ;  /* 0x00000009ff137e24 */ /* 0x000fca00080e06ff */
[----:B------:R-:W2:Y:S01]  /*1c70*/  LDG.E.U8 R18, desc[UR6][R18.64] ;  /* 0x0000000612127981 */ /* 0x000ea2000c1e1100 */
[----:B------:R-:W-:Y:S02]  /*1c80*/  IMAD.MOV.U32 R24, RZ, RZ, 0x1 ;  /* 0x00000001ff187424 */ /* 0x000fe400078e00ff */
[----:B------:R-:W-:Y:S01]  /*1c90*/  IMAD.MOV.U32 R23, RZ, RZ, R4 ;  /* 0x000000ffff177224 */ /* 0x000fe200078e0004 */
[----:B--2---:R-:W-:-:S13]  /*1ca0*/  ISETP.NE.AND P0, PT, R18, 0x1, PT ;  /* 0x000000011200780c */ /* 0x004fda0003f05270 */
[----:B------:R-:W-:Y:S05]  /*1cb0*/  @!P0 BRA `(.L_x_52) ;  /* 0x0000000000308947 */ /* 0x000fea0003800000 */
[----:B------:R-:W0:Y:S01]  /*1cc0*/  LDC.64 R18, c[0x0][0x3a0] ;  /* 0x0000e800ff127b82 */ /* 0x000e220000000a00 */
[----:B------:R-:W2:Y:S01]  /*1cd0*/  LDG.E R23, desc[UR6][R16.64] ;  /* 0x0000000610177981 */ /* 0x000ea2000c1e1900 */
[----:B0-----:R-:W-:-:S06]  /*1ce0*/  IMAD.WIDE.U32 R18, R25, 0x4, R18 ;  /* 0x0000000419127825 */ /* 0x001fcc00078e0012 */
[----:B------:R-:W2:Y:S01]  /*1cf0*/  LDG.E R18, desc[UR6][R18.64] ;  /* 0x0000000612127981 */ /* 0x000ea2000c1e1900 */
[----:B------:R-:W-:Y:S01]  /*1d00*/  PRMT R24, R21, 0x7610, R24 ;  /* 0x0000761015187816 */ /* 0x000fe20000000018 */
[----:B--2---:R-:W-:Y:S01]  /*1d10*/  FFMA R23, -R23, R18, R4 ;  /* 0x0000001217177223 */ /* 0x004fe20000000104 */
[----:B------:R-:W-:Y:S06]  /*1d20*/  BRA `(.L_x_52) ;  /* 0x0000000000147947 */ /* 0x000fec0003800000 */
.L_x_53:
[----:B------:R-:W-:Y:S01]  /*1d30*/  IMAD.WIDE.U32 R18, R25, 0x4, R12 ;  /* 0x0000000419127825 */ /* 0x000fe200078e000c */
[----:B------:R-:W2:Y:S05]  /*1d40*/  LDG.E R23, desc[UR6][R16.64] ;  /* 0x0000000610177981 */ /* 0x000eaa000c1e1900 */
[----:B------:R-:W2:Y:S01]  /*1d50*/  LDG.E R19, desc[UR6][R18.64] ;  /* 0x0000000612137981 */ /* 0x000ea2000c1e1900 */
[----:B------:R-:W-:Y:S01]  /*1d60*/  PRMT R24, R21, 0x7610, R24 ;  /* 0x0000761015187816 */ /* 0x000fe20000000018 */
[----:B--2---:R-:W-:-:S07]  /*1d70*/  FFMA R23, -R23, R19, R4 ;  /* 0x0000001317177223 */ /* 0x004fce0000000104 */
.L_x_52:
[----:B------:R-:W-:Y:S05]  /*1d80*/  BSYNC.RECONVERGENT B4 ;  /* 0x0000000000047941 */ /* 0x000fea0003800200 */
.L_x_51:
        /* <DEDUP_REMOVED lines=10> */
[----:B------:R-:W0:Y:S02]  /*1e30*/  LDCU.64 UR8, c[0x0][0x3b8] ;  /* 0x00007700ff0877ac */ /* 0x000e240008000a00 */
[----:B0-----:R-:W-:-:S05]  /*1e40*/  IADD3 R18, P0, PT, R21, UR8, RZ ;  /* 0x0000000815127c10 */ /* 0x001fca000ff1e0ff */
[----:B------:R-:W-:-:S05]  /*1e50*/  IMAD.X R19, RZ, RZ, UR9, P0 ;  /* 0x00000009ff137e24 */ /* 0x000fca00080e06ff */
[----:B------:R0:W2:Y:S01]  /*1e60*/  LDG.E.U8 R18, desc[UR6][R18.64] ;  /* 0x0000000612127981 */ /* 0x0000a2000c1e1100 */
[----:B------:R-:W-:-:S05]  /*1e70*/  IMAD.MOV.U32 R6, RZ, RZ, 0x1 ;  /* 0x00000001ff067424 */ /* 0x000fca00078e00ff */
[----:B0-----:R-:W-:Y:S02]  /*1e80*/  PRMT R19, R6, 0x7610, R19 ;  /* 0x0000761006137816 */ /* 0x001fe40000000013 */
[----:B--2---:R-:W-:-:S13]  /*1e90*/  ISETP.NE.AND P0, PT, R18, 0x1, PT ;  /* 0x000000011200780c */ /* 0x004fda0003f05270 */
[----:B------:R-:W-:Y:S05]  /*1ea0*/  @!P0 BRA `(.L_x_55) ;  /* 0x0000000000308947 */ /* 0x000fea0003800000 */
[----:B------:R-:W0:Y:S01]  /*1eb0*/  LDC.64 R18, c[0x0][0x3a0] ;  /* 0x0000e800ff127b82 */ /* 0x000e220000000a00 */
[----:B------:R-:W2:Y:S01]  /*1ec0*/  LDG.E R6, desc[UR6][R16.64+0x4] ;  /* 0x0000040610067981 */ /* 0x000ea2000c1e1900 */
[----:B0-----:R-:W-:-:S06]  /*1ed0*/  IMAD.WIDE.U32 R18, R21, 0x4, R18 ;  /* 0x0000000415127825 */ /* 0x001fcc00078e0012 */
[----:B------:R0:W2:Y:S02]  /*1ee0*/  LDG.E R18, desc[UR6][R18.64] ;  /* 0x0000000612127981 */ /* 0x0000a4000c1e1900 */
[----:B0-----:R-:W-:Y:S01]  /*1ef0*/  PRMT R19, R24, 0x7610, R19 ;  /* 0x0000761018137816 */ /* 0x001fe20000000013 */
[----:B--2---:R-:W-:Y:S01]  /*1f00*/  FFMA R23, -R6, R18, R23 ;  /* 0x0000001206177223 */ /* 0x004fe20000000117 */
[----:B------:R-:W-:Y:S06]  /*1f10*/  BRA `(.L_x_55) ;  /* 0x0000000000147947 */ /* 0x000fec0003800000 */
.L_x_56:
[----:B------:R-:W-:Y:S01]  /*1f20*/  IMAD.WIDE.U32 R18, R21, 0x4, R12 ;  /* 0x0000000415127825 */ /* 0x000fe200078e000c */
[----:B------:R-:W2:Y:S05]  /*1f30*/  LDG.E R6, desc[UR6][R16.64+0x4] ;  /* 0x0000040610067981 */ /* 0x000eaa000c1e1900 */
[----:B------:R0:W2:Y:S02]  /*1f40*/  LDG.E R18, desc[UR6][R18.64] ;  /* 0x0000000612127981 */ /* 0x0000a4000c1e1900 */
[----:B0-----:R-:W-:Y:S01]  /*1f50*/  PRMT R19, R24, 0x7610, R19 ;  /* 0x0000761018137816 */ /* 0x001fe20000000013 */
[----:B--2---:R-:W-:-:S07]  /*1f60*/  FFMA R23, -R6, R18, R23 ;  /* 0x0000001206177223 */ /* 0x004fce0000000117 */
.L_x_55:
[----:B------:R-:W-:Y:S05]  /*1f70*/  BSYNC.RECONVERGENT B4 ;  /* 0x0000000000047941 */ /* 0x000fea0003800200 */
.L_x_54:
        /* <DEDUP_REMOVED lines=15> */
[----:B------:R-:W-:Y:S01]  /*2070*/  IMAD.MOV.U32 R24, RZ, RZ, 0x1 ;  /* 0x00000001ff187424 */ /* 0x000fe200078e00ff */
        /* <DEDUP_REMOVED lines=9> */
.L_x_59:
[----:B------:R-:W-:Y:S01]  /*2110*/  IMAD.WIDE.U32 R12, R15, 0x4, R12 ;  /* 0x000000040f0c7825 */ /* 0x000fe200078e000c */
[----:B------:R-:W2:Y:S05]  /*2120*/  LDG.E R16, desc[UR6][R16.64+0x8] ;  /* 0x0000080610107981 */ /* 0x000eaa000c1e1900 */
[----:B------:R-:W2:Y:S01]  /*2130*/  LDG.E R12, desc[UR6][R12.64] ;  /* 0x000000060c0c7981 */ /* 0x000ea2000c1e1900 */
[----:B------:R-:W-:Y:S01]  /*2140*/  PRMT R24, R19, 0x7610, R24 ;  /* 0x0000761013187816 */ /* 0x000fe20000000018 */
[----:B--2---:R-:W-:-:S07]  /*2150*/  FFMA R23, -R16, R12, R23 ;  /* 0x0000000c10177223 */ /* 0x004fce0000000117 */
.L_x_58:
[----:B------:R-:W-:Y:S05]  /*2160*/  BSYNC.RECONVERGENT B4 ;  /* 0x0000000000047941 */ /* 0x000fea0003800200 */
.L_x_57:
[----:B------:R-:W-:-:S07]  /*2170*/  VIADD R6, R10, 0x3 ;  /* 0x000000030a067836 */ /* 0x000fce0000000000 */
.L_x_50:
[----:B------:R-:W-:Y:S05]  /*2180*/  BSYNC.RECONVERGENT B3 ;  /* 0x0000000000037941 */ /* 0x000fea0003800200 */
.L_x_49:
[----:B------:R-:W-:-:S05]  /*2190*/  IMAD.IADD R10, R10, 0x1, -R11 ;  /* 0x000000010a0a7824 */ /* 0x000fca00078e0a0b */
[----:B------:R-:W-:-:S13]  /*21a0*/  ISETP.GT.U32.AND P0, PT, R10, -0x4, PT ;  /* 0xfffffffc0a00780c */ /* 0x000fda0003f04070 */
[----:B------:R-:W-:Y:S05]  /*21b0*/  @P0 BRA `(.L_x_48) ;  /* 0x0000000400d80947 */ /* 0x000fea0003800000 */
[----:B------:R-:W0:Y:S01]  /*21c0*/  LDC.64 R12, c[0x0][0x3a0] ;  /* 0x0000e800ff0c7b82 */ /* 0x000e220000000a00 */
[----:B------:R-:W-:-:S07]  /*21d0*/  IMAD.IADD R22, R6, 0x1, -R11 ;  /* 0x0000000106167824 */ /* 0x000fce00078e0a0b */
[----:B------:R-:W1:Y:S08]  /*21e0*/  LDC.64 R14, c[0x0][0x3b0] ;  /* 0x0000ec00ff0e7b82 */ /* 0x000e700000000a00 */
[----:B------:R-:W2:Y:S02]  /*21f0*/  LDC.64 R16, c[0x0][0x388] ;  /* 0x0000e200ff107b82 */ /* 0x000ea40000000a00 */
.L_x_72:
[----:B--2---:R-:W-:-:S05]  /*2200*/  IMAD.WIDE R18, R6, 0x4, R16 ;  /* 0x0000000406127825 */ /* 0x004fca00078e0210 */
[----:B------:R-:W2:Y:S01]  /*2210*/  LDG.E R27, desc[UR6][R18.64] ;  /* 0x00000006121b7981 */ /* 0x000ea2000c1e1900 */
[----:B------:R-:W-:Y:S01]  /*2220*/  VIADD R22, R22, 0x4 ;  /* 0x0000000416167836 */ /* 0x000fe20000000000 */
[----:B------:R-:W-:Y:S01]  /*2230*/  BSSY.RECONVERGENT B3, `(.L_x_60) ;  /* 0x000001c000037945 */ /* 0x000fe20003800200 */
[----:B------:R-:W-:Y:S01]  /*2240*/  IMAD.U32 R10, RZ, RZ, UR4 ;  /* 0x00000004ff0a7e24 */ /* 0x000fe2000f8e00ff */
[----:B------:R-:W-:Y:S01]  /*2250*/  PRMT R25, R24, 0x7610, R25 ;  /* 0x0000761018197816 */ /* 0x000fe20000000019 */
[----:B------:R-:W-:Y:S01]  /*2260*/  IMAD.U32 R11, RZ, RZ, UR5 ;  /* 0x00000005ff0b7e24 */ /* 0x000fe2000f8e00ff */
[----:B------:R-:W-:Y:S01]  /*2270*/  ISETP.NE.AND P0, PT, R22, RZ, PT ;  /* 0x000000ff1600720c */ /* 0x000fe20003f05270 */
[----:B------:R-:W-:Y:S01]  /*2280*/  IMAD.WIDE R10, R6, 0x4, R10 ;  /* 0x00000004060a7825 */ /* 0x000fe200078e020a */
[----:B--2---:R-:W-:-:S13]  /*2290*/  ISETP.GE.AND P1, PT, R27, RZ, PT ;  /* 0x000000ff1b00720c */ /* 0x004fda0003f26270 */
[----:B------:R-:W-:Y:S05]  /*22a0*/  @!P1 BRA `(.L_x_61) ;  /* 0x0000000000509947 */ /* 0x000fea0003800000 */
[----:B------:R-:W-:-:S13]  /*22b0*/  ISETP.GE.AND P1, PT, R27, R2, PT ;  /* 0x000000021b00720c */ /* 0x000fda0003f26270 */
[----:B------:R-:W-:Y:S05]  /*22c0*/  @!P1 BRA `(.L_x_62) ;  /* 0x0000000000349947 */ /* 0x000fea0003800000 */
[----:B------:R-:W2:Y:S02]  /*22d0*/  LDCU.64 UR8, c[0x0][0x3b8] ;  /* 0x00007700ff0877ac */ /* 0x000ea40008000a00 */
[----:B--2---:R-:W-:-:S05]  /*22e0*/  IADD3 R20, P1, PT, R27, UR8, RZ ;  /* 0x000000081b147c10 */ /* 0x004fca000ff3e0ff */
[----:B------:R-:W-:-:S05]  /*22f0*/  IMAD.X R21, RZ, RZ, UR9, P1 ;  /* 0x00000009ff157e24 */ /* 0x000fca00088e06ff */
[----:B------:R-:W2:Y:S01]  /*2300*/  LDG.E.U8 R20, desc[UR6][R20.64] ;  /* 0x0000000614147981 */ /* 0x000ea2000c1e1100 */
[----:B------:R-:W-:Y:S01]  /*2310*/  IMAD.MOV.U32 R25, RZ, RZ, 0x1 ;  /* 0x00000001ff197424 */ /* 0x000fe200078e00ff */
[----:B--2---:R-:W-:-:S13]  /*2320*/  ISETP.NE.AND P1, PT, R20, 0x1, PT ;  /* 0x000000011400780c */ /* 0x004fda0003f25270 */
[----:B------:R-:W-:Y:S05]  /*2330*/  @!P1 BRA `(.L_x_61) ;  /* 0x00000000002c9947 */ /* 0x000fea0003800000 */
[----:B0-----:R-:W-:Y:S01]  /*2340*/  IMAD.WIDE.U32 R20, R27, 0x4, R12 ;  /* 0x000000041b147825 */ /* 0x001fe200078e000c */
[----:B------:R-:W2:Y:S05]  /*2350*/  LDG.E R26, desc[UR6][R10.64+-0x8] ;  /* 0xfffff8060a1a7981 */ /* 0x000eaa000c1e1900 */
[----:B------:R-:W2:Y:S01]  /*2360*/  LDG.E R20, desc[UR6][R20.64] ;  /* 0x0000000614147981 */ /* 0x000ea2000c1e1900 */
[----:B------:R-:W-:Y:S01]  /*2370*/  PRMT R25, R24, 0x7610, R25 ;  /* 0x0000761018197816 */ /* 0x000fe20000000019 */
[----:B--2---:R-:W-:Y:S01]  /*2380*/  FFMA R23, -R26, R20, R23 ;  /* 0x000000141a177223 */ /* 0x004fe20000000117 */
[----:B------:R-:W-:Y:S06]  /*2390*/  BRA `(.L_x_61) ;  /* 0x0000000000147947 */ /* 0x000fec0003800000 */
.L_x_62:
[----:B-1----:R-:W-:Y:S01]  /*23a0*/  IMAD.WIDE.U32 R20, R27, 0x4, R14 ;  /* 0x000000041b147825 */ /* 0x002fe200078e000e */
[----:B------:R-:W2:Y:S05]  /*23b0*/  LDG.E R26, desc[UR6][R10.64+-0x8] ;  /* 0xfffff8060a1a7981 */ /* 0x000eaa000c1e1900 */
[----:B------:R-:W2:Y:S01]  /*23c0*/  LDG.E R20, desc[UR6][R20.64] ;  /* 0x0000000614147981 */ /* 0x000ea2000c1e1900 */
[----:B------:R-:W-:Y:S01]  /*23d0*/  PRMT R25, R24, 0x7610, R25 ;  /* 0x0000761018197816 */ /* 0x000fe20000000019 */
[----:B--2---:R-:W-:-:S07]  /*23e0*/  FFMA R23, -R26, R20, R23 ;  /* 0x000000141a177223 */ /* 0x004fce0000000117 */
.L_x_61:
[----:B------:R-:W-:Y:S05]  /*23f0*/  BSYNC.RECONVERGENT B3 ;  /* 0x0000000000037941 */ /* 0x000fea0003800200 */
.L_x_60:
[----:B------:R-:W2:Y:S01]  /*2400*/  LDG.E R27, desc[UR6][R18.64+0x4] ;  /* 0x00000406121b7981 */ /* 0x000ea2000c1e1900 */
[----:B------:R-:W-:Y:S01]  /*2410*/  BSSY.RECONVERGENT B3, `(.L_x_63) ;  /* 0x0000018000037945 */ /* 0x000fe20003800200 */
[----:B------:R-:W-:Y:S02]  /*2420*/  PRMT R24, R25, 0x7610, R24 ;  /* 0x0000761019187816 */ /* 0x000fe40000000018 */
        /* <DEDUP_REMOVED lines=17> */
.L_x_65:
[----:B-1----:R-:W-:Y:S01]  /*2540*/  IMAD.WIDE.U32 R20, R27, 0x4, R14 ;  /* 0x000000041b147825 */ /* 0x002fe200078e000e */
[----:B------:R-:W2:Y:S05]  /*2550*/  LDG.E R26, desc[UR6][R10.64+-0x4] ;  /* 0xfffffc060a1a7981 */ /* 0x000eaa000c1e1900 */
[----:B------:R-:W2:Y:S01]  /*2560*/  LDG.E R20, desc[UR6][R20.64] ;  /* 0x0000000614147981 */ /* 0x000ea2000c1e1900 */
[----:B------:R-:W-:Y:S01]  /*2570*/  PRMT R24, R25, 0x7610, R24 ;  /* 0x0000761019187816 */ /* 0x000fe20000000018 */
[----:B--2---:R-:W-:-:S07]  /*2580*/  FFMA R23, -R26, R20, R23 ;  /* 0x000000141a177223 */ /* 0x004fce0000000117 */
.L_x_64:
[----:B------:R-:W-:Y:S05]  /*2590*/  BSYNC.RECONVERGENT B3 ;  /* 0x0000000000037941 */ /* 0x000fea0003800200 */
.L_x_63:
        /* <DEDUP_REMOVED lines=11> */
[----:B------:R-:W-:-:S05]  /*2650*/  IMAD.MOV.U32 R26, RZ, RZ, 0x1 ;  /* 0x00000001ff1a7424 */ /* 0x000fca00078e00ff */
[----:B------:R-:W-:Y:S02]  /*2660*/  PRMT R24, R24, 0x5410, R26 ;  /* 0x0000541018187816 */ /* 0x000fe4000000001a */
        /* <DEDUP_REMOVED lines=8> */
.L_x_68:
[----:B-1----:R-:W-:Y:S01]  /*26f0*/  IMAD.WIDE.U32 R20, R25, 0x4, R14 ;  /* 0x0000000419147825 */ /* 0x002fe200078e000e */
[----:B------:R-:W2:Y:S05]  /*2700*/  LDG.E R26, desc[UR6][R10.64] ;  /* 0x000000060a1a7981 */ /* 0x000eaa000c1e1900 */
[----:B------:R-:W2:Y:S01]  /*2710*/  LDG.E R20, desc[UR6][R20.64] ;  /* 0x0000000614147981 */ /* 0x000ea2000c1e1900 */
[----:B------:R-:W-:Y:S01]  /*2720*/  PRMT R24, R24, 0x5410, R24 ;  /* 0x0000541018187816 */ /* 0x000fe20000000018 */
[----:B--2---:R-:W-:-:S07]  /*2730*/  FFMA R23, -R26, R20, R23 ;  /* 0x000000141a177223 */ /* 0x004fce0000000117 */
.L_x_67:
[----:B------:R-:W-:Y:S05]  /*2740*/  BSYNC.RECONVERGENT B3 ;  /* 0x0000000000037941 */ /* 0x000fea0003800200 */
.L_x_66:
        /* <DEDUP_REMOVED lines=21> */
.L_x_71:
[----:B-1----:R-:W-:Y:S01]  /*28a0*/  IMAD.WIDE.U32 R18, R21, 0x4, R14 ;  /* 0x0000000415127825 */ /* 0x002fe200078e000e */
[----:B------:R-:W2:Y:S05]  /*28b0*/  LDG.E R10, desc[UR6][R10.64+0x4] ;  /* 0x000004060a0a7981 */ /* 0x000eaa000c1e1900 */
[----:B------:R-:W2:Y:S01]  /*28c0*/  LDG.E R18, desc[UR6][R18.64] ;  /* 0x0000000612127981 */ /* 0x000ea2000c1e1900 */
[----:B------:R-:W-:Y:S01]  /*28d0*/  PRMT R24, R24, 0x7632, R24 ;  /* 0x0000763218187816 */ /* 0x000fe20000000018 */
[----:B--2---:R-:W-:-:S07]  /*28e0*/  FFMA R23, -R10, R18, R23 ;  /* 0x000000120a177223 */ /* 0x004fce0000000117 */
.L_x_70:
[----:B------:R-:W-:Y:S05]  /*28f0*/  BSYNC.RECONVERGENT B3 ;  /* 0x0000000000037941 */ /* 0x000fea0003800200 */
.L_x_69:
[----:B------:R-:W-:Y:S01]  /*2900*/  VIADD R6, R6, 0x4 ;  /* 0x0000000406067836 */ /* 0x000fe20000000000 */
[----:B------:R-:W-:Y:S06]  /*2910*/  @P0 BRA `(.L_x_72) ;  /* 0xfffffff800380947 */ /* 0x000fec000383ffff */
.L_x_48:
[----:B------:R-:W-:Y:S05]  /*2920*/  BSYNC.RECONVERGENT B0 ;  /* 0x0000000000007941 */ /* 0x000fea0003800200 */
.L_x_47:
[----:B------:R-:W-:Y:S01]  /*2930*/  LOP3.LUT P0, RZ, R24, 0xff, RZ, 0xc0, !PT ;  /* 0x000000ff18ff7812 */ /* 0x000fe2000780c0ff */
[----:B------:R-:W-:-:S12]  /*2940*/  IMAD.MOV.U32 R21, RZ, RZ, 0x1 ;  /* 0x00000001ff157424 */ /* 0x000fd800078e00ff */
[----:B------:R-:W-:Y:S05]  /*2950*/  @P0 BRA `(.L_x_46) ;  /* 0x0000000000680947 */ /* 0x000fea0003800000 */
[----:B-----5:R-:W2:Y:S01]  /*2960*/  MUFU.RCP R6, R7 ;  /* 0x0000000700067308 */ /* 0x020ea20000001000 */
[----:B------:R-:W-:Y:S01]  /*2970*/  FFMA R4, R4, R7, R23 ;  /* 0x0000000704047223 */ /* 0x000fe20000000017 */
[----:B------:R-:W-:Y:S06]  /*2980*/  BSSY.RECONVERGENT B0, `(.L_x_73) ;  /* 0x000000c000007945 */ /* 0x000fec0003800200 */
[----:B------:R-:W3:Y:S01]  /*2990*/  FCHK P0, R4, R7 ;  /* 0x0000000704007302 */ /* 0x000ee20000000000 */
[----:B--2---:R-:W-:-:S04]  /*29a0*/  FFMA R11, -R7, R6, 1 ;  /* 0x3f800000070b7423 */ /* 0x004fc80000000106 */
[----:B------:R-:W-:Y:S01]  /*29b0*/  FFMA R11, R6, R11, R6 ;  /* 0x0000000b060b7223 */ /* 0x000fe20000000006 */
[----:B------:R-:W-:-:S03]  /*29c0*/  SHF.R.S32.HI R6, RZ, 0x1f, R2 ;  /* 0x0000001fff067819 */ /* 0x000fc60000011402 */
[----:B------:R-:W-:-:S04]  /*29d0*/  FFMA R10, R4, R11, RZ ;  /* 0x0000000b040a7223 */ /* 0x000fc800000000ff */
[----:B0-----:R-:W-:-:S04]  /*29e0*/  FFMA R12, -R7, R10, R4 ;  /* 0x0000000a070c7223 */ /* 0x001fc80000000104 */
[----:B-1----:R-:W-:Y:S01]  /*29f0*/  FFMA R15, R11, R12, R10 ;  /* 0x0000000c0b0f7223 */ /* 0x002fe2000000000a */
[----:B---3--:R-:W-:Y:S06]  /*2a00*/  @!P0 BRA `(.L_x_74) ;  /* 0x00000000000c8947 */ /* 0x008fec0003800000 */
[----:B------:R-:W-:-:S07]  /*2a10*/  MOV R10, 0x2a30 ;  /* 0x00002a30000a7802 */ /* 0x000fce0000000f00 */
[----:B------:R-:W-:Y:S05]  /*2a20*/  CALL.REL.NOINC `($__internal_0_$__cuda_sm3x_div_rn_noftz_f32_slowpath) ;  /* 0x00000000005c7944 */ /* 0x000fea0003c00000 */
[----:B------:R-:W-:-:S07]  /*2a30*/  IMAD.MOV.U32 R15, RZ, RZ, R4 ;  /* 0x000000ffff0f7224 */ /* 0x000fce00078e0004 */
.L_x_74:
[----:B------:R-:W-:Y:S05]  /*2a40*/  BSYNC.RECONVERGENT B0 ;  /* 0x0000000000007941 */ /* 0x000fea0003800200 */
.L_x_73:
[----:B------:R-:W0:Y:S01]  /*2a50*/  LDC.64 R10, c[0x0][0x3a0] ;  /* 0x0000e800ff0a7b82 */ /* 0x000e220000000a00 */
[----:B------:R-:W1:Y:S01]  /*2a60*/  LDCU.64 UR8, c[0x0][0x3b8] ;  /* 0x00007700ff0877ac */ /* 0x000e620008000a00 */
[----:B------:R-:W-:Y:S01]  /*2a70*/  IMAD.MOV.U32 R4, RZ, RZ, 0x2 ;  /* 0x00000002ff047424 */ /* 0x000fe200078e00ff */
[----:B------:R-:W-:Y:S02]  /*2a80*/  PRMT R21, RZ, 0x7610, R21 ;  /* 0x00007610ff157816 */ /* 0x000fe40000000015 */
[----:B-1----:R-:W-:-:S04]  /*2a90*/  IADD3 R12, P0, PT, R2, UR8, RZ ;  /* 0x00000008020c7c10 */ /* 0x002fc8000ff1e0ff */
[----:B------:R-:W-:Y:S01]  /*2aa0*/  IADD3.X R13, PT, PT, R6, UR9, RZ, P0, !PT ;  /* 0x00000009060d7c10 */ /* 0x000fe200087fe4ff */
[----:B0-----:R-:W-:Y:S01]  /*2ab0*/  IMAD.WIDE R10, R2, 0x4, R10 ;  /* 0x00000004020a7825 */ /* 0x001fe200078e020a */
[----:B------:R-:W-:-:S04]  /*2ac0*/  PRMT R6, R4, 0x7610, R6 ;  /* 0x0000761004067816 */ /* 0x000fc80000000006 */
[----:B------:R2:W-:Y:S04]  /*2ad0*/  STG.E desc[UR6][R10.64+-0x4], R15 ;  /* 0xfffffc0f0a007986 */ /* 0x0005e8000c101906 */
[----:B------:R2:W-:Y:S04]  /*2ae0*/  STG.E.U8 desc[UR6][R12.64+-0x1], R6 ;  /* 0xffffff060c007986 */ /* 0x0005e8000c101106 */
[----:B------:R2:W-:Y:S02]  /*2af0*/  STG.E.U8 desc[UR6][R8.64+-0x1], RZ ;  /* 0xffffffff08007986 */ /* 0x0005e4000c101106 */
.L_x_46:
[----:B------:R-:W-:Y:S05]  /*2b00*/  BSYNC.RECONVERGENT B1 ;  /* 0x0000000000017941 */ /* 0x000fea0003800200 */
.L_x_45:
[----:B------:R-:W-:Y:S01]  /*2b10*/  ISETP.GT.AND P0, PT, R5, R0, PT ;  /* 0x000000000500720c */ /* 0x000fe20003f04270 */
[----:B------:R-:W-:-:S12]  /*2b20*/  IMAD.MOV.U32 R2, RZ, RZ, R5 ;  /* 0x000000ffff027224 */ /* 0x000fd800078e0005 */
[----:B------:R-:W-:Y:S05]  /*2b30*/  @P0 BRA `(.L_x_75) ;  /* 0xffffffec00980947 */ /* 0x000fea000383ffff */
[----:B------:R-:W-:Y:S05]  /*2b40*/  BSYNC.RECONVERGENT B2 ;  /* 0x0000000000027941 */ /* 0x000fea0003800200 */
.L_x_44:
[----:B------:R-:W-:Y:S01]  /*2b50*/  LOP3.LUT P0, RZ, R21, 0xff, RZ, 0xc0, !PT ;  /* 0x000000ff15ff7812 */ /* 0x000fe2000780c0ff */
[----:B------:R-:W-:Y:S01]  /*2b60*/  IMAD.MOV.U32 R2, RZ, RZ, R3 ;  /* 0x000000ffff027224 */ /* 0x000fe200078e0003 */
[----:B------:R-:W-:-:S11]  /*2b70*/  PRMT R21, RZ, 0x7610, R21 ;  /* 0x00007610ff157816 */ /* 0x000fd60000000015 */
[----:B------:R-:W-:Y:S05]  /*2b80*/  @P0 BRA `(.L_x_76) ;  /* 0xffffffec00800947 */ /* 0x000fea000383ffff */
[----:B------:R-:W-:Y:S05]  /*2b90*/  EXIT ;  /* 0x000000000000794d */ /* 0x000fea0003800000 */
        .weak           $__internal_0_$__cuda_sm3x_div_rn_noftz_f32_slowpath
        .type           $__internal_0_$__cuda_sm3x_div_rn_noftz_f32_slowpath,@function
        .size           $__internal_0_$__cuda_sm3x_div_rn_noftz_f32_slowpath,(.L_x_89 - $__internal_0_$__cuda_sm3x_div_rn_noftz_f32_slowpath)
$__internal_0_$__cuda_sm3x_div_rn_noftz_f32_slowpath:
[----:B------:R-:W-:Y:S01]  /*2ba0*/  SHF.R.U32.HI R11, RZ, 0x17, R7 ;  /* 0x00000017ff0b7819 */ /* 0x000fe20000011607 */
[----:B------:R-:W-:Y:S01]  /*2bb0*/  BSSY.RECONVERGENT B4, `(.L_x_77) ;  /* 0x0000062000047945 */ /* 0x000fe20003800200 */
[----:B------:R-:W-:Y:S02]  /*2bc0*/  SHF.R.U32.HI R12, RZ, 0x17, R4 ;  /* 0x00000017ff0c7819 */ /* 0x000fe40000011604 */
[----:B------:R-:W-:Y:S02]  /*2bd0*/  LOP3.LUT R11, R11, 0xff, RZ, 0xc0, !PT ;  /* 0x000000ff0b0b7812 */ /* 0x000fe400078ec0ff */
[----:B------:R-:W-:-:S03]  /*2be0*/  LOP3.LUT R13, R12, 0xff, RZ, 0xc0, !PT ;  /* 0x000000ff0c0d7812 */ /* 0x000fc600078ec0ff */
[----:B------:R-:W-:Y:S02]  /*2bf0*/  VIADD R15, R11, 0xffffffff ;  /* 0xffffffff0b0f7836 */ /* 0x000fe40000000000 */
[----:B------:R-:W-:-:S03]  /*2c00*/  VIADD R14, R13, 0xffffffff ;  /* 0xffffffff0d0e7836 */ /* 0x000fc60000000000 */
[----:B------:R-:W-:-:S04]  /*2c10*/  ISETP.GT.U32.AND P0, PT, R15, 0xfd, PT ;  /* 0x000000fd0f00780c */ /* 0x000fc80003f04070 */
[----:B------:R-:W-:-:S13]  /*2c20*/  ISETP.GT.U32.OR P0, PT, R14, 0xfd, P0 ;  /* 0x000000fd0e00780c */ /* 0x000fda0000704470 */
[----:B------:R-:W-:Y:S01]  /*2c30*/  @!P0 IMAD.MOV.U32 R12, RZ, RZ, RZ ;  /* 0x000000ffff0c8224 */ /* 0x000fe200078e00ff */
[----:B------:R-:W-:Y:S06]  /*2c40*/  @!P0 BRA `(.L_x_78) ;  /* 0x00000000005c8947 */ /* 0x000fec0003800000 */
[----:B------:R-:W-:Y:S02]  /*2c50*/  FSETP.GTU.FTZ.AND P0, PT, |R4|, +INF , PT ;  /* 0x7f8000000400780b */ /* 0x000fe40003f1c200 */
[----:B------:R-:W-:-:S04]  /*2c60*/  FSETP.GTU.FTZ.AND P1, PT, |R7|, +INF , PT ;  /* 0x7f8000000700780b */ /* 0x000fc80003f3c200 */
[----:B------:R-:W-:-:S13]  /*2c70*/  PLOP3.LUT P0, PT, P0, P1, PT, 0xf8, 0x8f ;  /* 0x00000000008f781c */ /* 0x000fda0000703f70 */
[----:B------:R-:W-:Y:S05]  /*2c80*/  @P0 BRA `(.L_x_79) ;  /* 0x00000004004c0947 */ /* 0x000fea0003800000 */
[----:B------:R-:W-:-:S13]  /*2c90*/  LOP3.LUT P0, RZ, R7, 0x7fffffff, R4, 0xc8, !PT ;  /* 0x7fffffff07ff7812 */ /* 0x000fda000780c804 */
[----:B------:R-:W-:Y:S05]  /*2ca0*/  @!P0 BRA `(.L_x_80) ;  /* 0x00000004003c8947 */ /* 0x000fea0003800000 */
[C---:B------:R-:W-:Y:S02]  /*2cb0*/  FSETP.NEU.FTZ.AND P1, PT, |R4|.reuse, +INF , PT ;  /* 0x7f8000000400780b */ /* 0x040fe40003f3d200 */
[----:B------:R-:W-:Y:S02]  /*2cc0*/  FSETP.NEU.FTZ.AND P2, PT, |R7|, +INF , PT ;  /* 0x7f8000000700780b */ /* 0x000fe40003f5d200 */
[----:B------:R-:W-:-:S11]  /*2cd0*/  FSETP.NEU.FTZ.AND P0, PT, |R4|, +INF , PT ;  /* 0x7f8000000400780b */ /* 0x000fd60003f1d200 */
[----:B------:R-:W-:Y:S05]  /*2ce0*/  @!P2 BRA !P1, `(.L_x_80) ;  /* 0x00000004002ca947 */ /* 0x000fea0004800000 */
[----:B------:R-:W-:-:S04]  /*2cf0*/  LOP3.LUT P1, RZ, R4, 0x7fffffff, RZ, 0xc0, !PT ;  /* 0x7fffffff04ff7812 */ /* 0x000fc8000782c0ff */
[----:B------:R-:W-:-:S13]  /*2d00*/  PLOP3.LUT P1, PT, P2, P1, PT, 0x2f, 0xf2 ;  /* 0x0000000000f2781c */ /* 0x000fda0001722577 */
[----:B------:R-:W-:Y:S05]  /*2d10*/  @P1 BRA `(.L_x_81) ;  /* 0x0000000400181947 */ /* 0x000fea0003800000 */
[----:B------:R-:W-:-:S04]  /*2d20*/  LOP3.LUT P1, RZ, R7, 0x7fffffff, RZ, 0xc0, !PT ;  /* 0x7fffffff07ff7812 */ /* 0x000fc8000782c0ff */
[----:B------:R-:W-:-:S13]  /*2d30*/  PLOP3.LUT P0, PT, P0, P1, PT, 0x2f, 0xf2 ;  /* 0x0000000000f2781c */ /* 0x000fda0000702577 */
[----:B------:R-:W-:Y:S05]  /*2d40*/  @P0 BRA `(.L_x_82) ;  /* 0x0000000400000947 */ /* 0x000fea0003800000 */
[----:B------:R-:W-:Y:S02]  /*2d50*/  ISETP.GE.AND P0, PT, R14, RZ, PT ;  /* 0x000000ff0e00720c */ /* 0x000fe40003f06270 */
[----:B------:R-:W-:-:S11]  /*2d60*/  ISETP.GE.AND P1, PT, R15, RZ, PT ;  /* 0x000000ff0f00720c */ /* 0x000fd60003f26270 */
[----:B------:R-:W-:Y:S02]  /*2d70*/  @P0 IMAD.MOV.U32 R12, RZ, RZ, RZ ;  /* 0x000000ffff0c0224 */ /* 0x000fe400078e00ff */
[----:B------:R-:W-:Y:S01]  /*2d80*/  @!P0 FFMA R4, R4, 1.84467440737095516160e+19, RZ ;  /* 0x5f80000004048823 */ /* 0x000fe200000000ff */
[----:B------:R-:W-:Y:S02]  /*2d90*/  @!P0 IMAD.MOV.U32 R12, RZ, RZ, -0x40 ;  /* 0xffffffc0ff0c8424 */ /* 0x000fe400078e00ff */
[----:B------:R-:W-:Y:S02]  /*2da0*/  @!P1 FFMA R7, R7, 1.84467440737095516160e+19, RZ ;  /* 0x5f80000007079823 */ /* 0x000fe400000000ff */
[----:B------:R-:W-:-:S07]  /*2db0*/  @!P1 VIADD R12, R12, 0x40 ;  /* 0x000000400c0c9836 */ /* 0x000fce0000000000 */
.L_x_78:
[----:B------:R-:W-:Y:S01]  /*2dc0*/  LEA R14, R11, 0xc0800000, 0x17 ;  /* 0xc08000000b0e7811 */ /* 0x000fe200078eb8ff */
[----:B------:R-:W-:Y:S01]  /*2dd0*/  VIADD R13, R13, 0xffffff81 ;  /* 0xffffff810d0d7836 */ /* 0x000fe20000000000 */
[----:B------:R-:W-:Y:S03]  /*2de0*/  BSSY.RECONVERGENT B5, `(.L_x_83) ;  /* 0x0000035000057945 */ /* 0x000fe60003800200 */
[----:B------:R-:W-:Y:S02]  /*2df0*/  IMAD.IADD R15, R7, 0x1, -R14 ;  /* 0x00000001070f7824 */ /* 0x000fe400078e0a0e */
[C---:B------:R-:W-:Y:S01]  /*2e00*/  IMAD R4, R13.reuse, -0x800000, R4 ;  /* 0xff8000000d047824 */ /* 0x040fe200078e0204 */
[----:B------:R-:W-:Y:S01]  /*2e10*/  IADD3 R13, PT, PT, R13, 0x7f, -R11 ;  /* 0x0000007f0d0d7810 */ /* 0x000fe20007ffe80b */
[----:B------:R-:W0:Y:S01]  /*2e20*/  MUFU.RCP R7, R15 ;  /* 0x0000000f00077308 */ /* 0x000e220000001000 */
[----:B------:R-:W-:-:S03]  /*2e30*/  FADD.FTZ R17, -R15, -RZ ;  /* 0x800000ff0f117221 */ /* 0x000fc60000010100 */
[----:B------:R-:W-:Y:S02]  /*2e40*/  IMAD.IADD R13, R13, 0x1, R12 ;  /* 0x000000010d0d7824 */ /* 0x000fe400078e020c */
[----:B0-----:R-:W-:-:S04]  /*2e50*/  FFMA R14, R7, R17, 1 ;  /* 0x3f800000070e7423 */ /* 0x001fc80000000011 */
[----:B------:R-:W-:-:S04]  /*2e60*/  FFMA R7, R7, R14, R7 ;  /* 0x0000000e07077223 */ /* 0x000fc80000000007 */
[----:B------:R-:W-:-:S04]  /*2e70*/  FFMA R14, R4, R7, RZ ;  /* 0x00000007040e7223 */ /* 0x000fc800000000ff */
[----:B------:R-:W-:-:S04]  /*2e80*/  FFMA R16, R17, R14, R4 ;  /* 0x0000000e11107223 */ /* 0x000fc80000000004 */
[----:B------:R-:W-:-:S04]  /*2e90*/  FFMA R14, R7, R16, R14 ;  /* 0x00000010070e7223 */ /* 0x000fc8000000000e */
[----:B------:R-:W-:-:S04]  /*2ea0*/  FFMA R17, R17, R14, R4 ;  /* 0x0000000e11117223 */ /* 0x000fc80000000004 */
[----:B------:R-:W-:-:S05]  /*2eb0*/  FFMA R4, R7, R17, R14 ;  /* 0x0000001107047223 */ /* 0x000fca000000000e */
[----:B------:R-:W-:-:S04]  /*2ec0*/  SHF.R.U32.HI R11, RZ, 0x17, R4 ;  /* 0x00000017ff0b7819 */ /* 0x000fc80000011604 */
[----:B------:R-:W-:-:S05]  /*2ed0*/  LOP3.LUT R11, R11, 0xff, RZ, 0xc0, !PT ;  /* 0x000000ff0b0b7812 */ /* 0x000fca00078ec0ff */
[----:B------:R-:W-:-:S04]  /*2ee0*/  IMAD.IADD R15, R11, 0x1, R13 ;  /* 0x000000010b0f7824 */ /* 0x000fc800078e020d */
[----:B------:R-:W-:-:S05]  /*2ef0*/  VIADD R11, R15, 0xffffffff ;  /* 0xffffffff0f0b7836 */ /* 0x000fca0000000000 */
[----:B------:R-:W-:-:S13]  /*2f00*/  ISETP.GE.U32.AND P0, PT, R11, 0xfe, PT ;  /* 0x000000fe0b00780c */ /* 0x000fda0003f06070 */
[----:B------:R-:W-:Y:S05]  /*2f10*/  @!P0 BRA `(.L_x_84) ;  /* 0x0000000000808947 */ /* 0x000fea0003800000 */
[----:B------:R-:W-:-:S13]  /*2f20*/  ISETP.GT.AND P0, PT, R15, 0xfe, PT ;  /* 0x000000fe0f00780c */ /* 0x000fda0003f04270 */
[----:B------:R-:W-:Y:S05]  /*2f30*/  @P0 BRA `(.L_x_85) ;  /* 0x00000000006c0947 */ /* 0x000fea0003800000 */
[----:B------:R-:W-:-:S13]  /*2f40*/  ISETP.GE.AND P0, PT, R15, 0x1, PT ;  /* 0x000000010f00780c */ /* 0x000fda0003f06270 */
[----:B------:R-:W-:Y:S05]  /*2f50*/  @P0 BRA `(.L_x_86) ;  /* 0x0000000000740947 */ /* 0x000fea0003800000 */
[----:B------:R-:W-:Y:S02]  /*2f60*/  ISETP.GE.AND P0, PT, R15, -0x18, PT ;  /* 0xffffffe80f00780c */ /* 0x000fe40003f06270 */
[----:B------:R-:W-:-:S11]  /*2f70*/  LOP3.LUT R4, R4, 0x80000000, RZ, 0xc0, !PT ;  /* 0x8000000004047812 */ /* 0x000fd600078ec0ff */
[----:B------:R-:W-:Y:S05]  /*2f80*/  @!P0 BRA `(.L_x_86) ;  /* 0x0000000000688947 */ /* 0x000fea0003800000 */
[-CC-:B------:R-:W-:Y:S01]  /*2f90*/  FFMA.RZ R11, R7, R17.reuse, R14.reuse ;  /* 0x00000011070b7223 */ /* 0x180fe2000000c00e */
[----:B------:R-:W-:Y:S01]  /*2fa0*/  IMAD.MOV R13, RZ, RZ, -R15 ;  /* 0x000000ffff0d7224 */ /* 0x000fe200078e0a0f */
[C---:B------:R-:W-:Y:S02]  /*2fb0*/  ISETP.NE.AND P2, PT, R15.reuse, RZ, PT ;  /* 0x000000ff0f00720c */ /* 0x040fe40003f45270 */
[----:B------:R-:W-:Y:S02]  /*2fc0*/  ISETP.NE.AND P1, PT, R15, RZ, PT ;  /* 0x000000ff0f00720c */ /* 0x000fe40003f25270 */
[----:B------:R-:W-:Y:S01]  /*2fd0*/  LOP3.LUT R12, R11, 0x7fffff, RZ, 0xc0, !PT ;  /* 0x007fffff0b0c7812 */ /* 0x000fe200078ec0ff */
[CCC-:B------:R-:W-:Y:S01]  /*2fe0*/  FFMA.RP R11, R7.reuse, R17.reuse, R14.reuse ;  /* 0x00000011070b7223 */ /* 0x1c0fe2000000800e */
[----:B------:R-:W-:Y:S01]  /*2ff0*/  FFMA.RM R14, R7, R17, R14 ;  /* 0x00000011070e7223 */ /* 0x000fe2000000400e */
[----:B------:R-:W-:Y:S01]  /*3000*/  VIADD R7, R15, 0x20 ;  /* 0x000000200f077836 */ /* 0x000fe20000000000 */
[----:B------:R-:W-:-:S03]  /*3010*/  LOP3.LUT R12, R12, 0x800000, RZ, 0xfc, !PT ;  /* 0x008000000c0c7812 */ /* 0x000fc600078efcff */
[----:B------:R-:W-:Y:S02]  /*3020*/  FSETP.NEU.FTZ.AND P0, PT, R11, R14, PT ;  /* 0x0000000e0b00720b */ /* 0x000fe40003f1d000 */
[----:B------:R-:W-:Y:S02]  /*3030*/  SHF.L.U32 R7, R12, R7, RZ ;  /* 0x000000070c077219 */ /* 0x000fe400000006ff */
[----:B------:R-:W-:Y:S02]  /*3040*/  SEL R11, R13, RZ, P2 ;  /* 0x000000ff0d0b7207 */ /* 0x000fe40001000000 */
[----:B------:R-:W-:Y:S02]  /*3050*/  ISETP.NE.AND P1, PT, R7, RZ, P1 ;  /* 0x000000ff0700720c */ /* 0x000fe40000f25270 */
[----:B------:R-:W-:Y:S02]  /*3060*/  SHF.R.U32.HI R11, RZ, R11, R12 ;  /* 0x0000000bff0b7219 */ /* 0x000fe4000001160c */
[----:B------:R-:W-:-:S02]  /*3070*/  PLOP3.LUT P0, PT, P0, P1, PT, 0xf8, 0x8f ;  /* 0x00000000008f781c */ /* 0x000fc40000703f70 */
[----:B------:R-:W-:Y:S02]  /*3080*/  SHF.R.U32.HI R12, RZ, 0x1, R11 ;  /* 0x00000001ff0c7819 */ /* 0x000fe4000001160b */
[----:B------:R-:W-:-:S04]  /*3090*/  SEL R7, RZ, 0x1, !P0 ;  /* 0x00000001ff077807 */ /* 0x000fc80004000000 */
[----:B------:R-:W-:-:S04]  /*30a0*/  LOP3.LUT R14, R7, 0x1, R12, 0xf8, !PT ;  /* 0x00000001070e7812 */ /* 0x000fc800078ef80c */
[----:B------:R-:W-:-:S05]  /*30b0*/  LOP3.LUT R11, R14, R11, RZ, 0xc0, !PT ;  /* 0x0000000b0e0b7212 */ /* 0x000fca00078ec0ff */
[----:B------:R-:W-:-:S05]  /*30c0*/  IMAD.IADD R11, R12, 0x1, R11 ;  /* 0x000000010c0b7824 */ /* 0x000fca00078e020b */
[----:B------:R-:W-:Y:S01]  /*30d0*/  LOP3.LUT R4, R11, R4, RZ, 0xfc, !PT ;  /* 0x000000040b047212 */ /* 0x000fe200078efcff */
[----:B------:R-:W-:Y:S06]  /*30e0*/  BRA `(.L_x_86) ;  /* 0x0000000000107947 */ /* 0x000fec0003800000 */
.L_x_85:
[----:B------:R-:W-:-:S04]  /*30f0*/  LOP3.LUT R4, R4, 0x80000000, RZ, 0xc0, !PT ;  /* 0x8000000004047812 */ /* 0x000fc800078ec0ff */
[----:B------:R-:W-:Y:S01]  /*3100*/  LOP3.LUT R4, R4, 0x7f800000, RZ, 0xfc, !PT ;  /* 0x7f80000004047812 */ /* 0x000fe200078efcff */
[----:B------:R-:W-:Y:S06]  /*3110*/  BRA `(.L_x_86) ;  /* 0x0000000000047947 */ /* 0x000fec0003800000 */
.L_x_84:
[----:B------:R-:W-:-:S07]  /*3120*/  IMAD R4, R13, 0x800000, R4 ;  /* 0x008000000d047824 */ /* 0x000fce00078e0204 */
.L_x_86:
[----:B------:R-:W-:Y:S05]  /*3130*/  BSYNC.RECONVERGENT B5 ;  /* 0x0000000000057941 */ /* 0x000fea0003800200 */
.L_x_83:
[----:B------:R-:W-:Y:S05]  /*3140*/  BRA `(.L_x_87) ;  /* 0x0000000000207947 */ /* 0x000fea0003800000 */
.L_x_82:
[----:B------:R-:W-:-:S04]  /*3150*/  LOP3.LUT R4, R7, 0x80000000, R4, 0x48, !PT ;  /* 0x8000000007047812 */ /* 0x000fc800078e4804 */
[----:B------:R-:W-:Y:S01]  /*3160*/  LOP3.LUT R4, R4, 0x7f800000, RZ, 0xfc, !PT ;  /* 0x7f80000004047812 */ /* 0x000fe200078efcff */
[----:B------:R-:W-:Y:S06]  /*3170*/  BRA `(.L_x_87) ;  /* 0x0000000000147947 */ /* 0x000fec0003800000 */
.L_x_81:
[----:B------:R-:W-:Y:S01]  /*3180*/  LOP3.LUT R4, R7, 0x80000000, R4, 0x48, !PT ;  /* 0x8000000007047812 */ /* 0x000fe200078e4804 */
[----:B------:R-:W-:Y:S06]  /*3190*/  BRA `(.L_x_87) ;  /* 0x00000000000c7947 */ /* 0x000fec0003800000 */
.L_x_80:
[----:B------:R-:W0:Y:S01]  /*31a0*/  MUFU.RSQ R4, -QNAN ;  /* 0xffc0000000047908 */ /* 0x000e220000001400 */
[----:B------:R-:W-:Y:S05]  /*31b0*/  BRA `(.L_x_87) ;  /* 0x0000000000047947 */ /* 0x000fea0003800000 */
.L_x_79:
[----:B------:R-:W-:-:S07]  /*31c0*/  FADD.FTZ R4, R4, R7 ;  /* 0x0000000704047221 */ /* 0x000fce0000010000 */
.L_x_87:
[----:B------:R-:W-:Y:S05]  /*31d0*/  BSYNC.RECONVERGENT B4 ;  /* 0x0000000000047941 */ /* 0x000fea0003800200 */
.L_x_77:
[----:B------:R-:W-:-:S04]  /*31e0*/  IMAD.MOV.U32 R11, RZ, RZ, 0x0 ;  /* 0x00000000ff0b7424 */ /* 0x000fc800078e00ff */
[----:B0-----:R-:W-:Y:S05]  /*31f0*/  RET.REL.NODEC R10 `(_Z13symgs_csr_gpuPKiS0_PKfS0_PfS3_S3_PcS4_) ;  /* 0xffffffcc0a807950 */ /* 0x001fea0003c3ffff */
.L_x_88:
[----:B------:R-:W-:-:S00]  /*3200*/  BRA `(.L_x_88) ;  /* 0xfffffffc00fc7947 */ /* 0x000fc0000383ffff */
[----:B------:R-:W-:-:S00]  /*3210*/  NOP ;  /* 0x0000000000007918 */ /* 0x000fc00000000000 */
        /* <DEDUP_REMOVED lines=14> */
.L_x_89:


//--------------------- .nv.shared.reserved.0     --------------------------
	.section	.nv.shared.reserved.0,"aw",@nobits
	.weak		__nv_reservedSMEM_offset_0_alias
	.size		__nv_reservedSMEM_offset_0_alias, 0, 64
	.other		__nv_reservedSMEM_offset_0_alias,@"STO_CUDA_RESERVED_SHARED STV_DEFAULT"
__nv_reservedSMEM_offset_0_alias:
	.zero		0
	.zero		64


//--------------------- .nv.constant0._Z13symgs_csr_gpuPKiS0_PKfS0_PfS3_S3_PcS4_ --------------------------
	.section	.nv.constant0._Z13symgs_csr_gpuPKiS0_PKfS0_PfS3_S3_PcS4_,"a",@progbits
	.sectionflags	@""
	.align	4
.nv.constant0._Z13symgs_csr_gpuPKiS0_PKfS0_PfS3_S3_PcS4_:
	.zero		968


//--------------------- SYMBOLS --------------------------

	.type		.nv.reservedSmem.offset0,@object
	.size		.nv.reservedSmem.offset0,0x4
